//
// Generated by NVIDIA NVVM Compiler
//
// Compiler Build ID: CL-36424714
// Cuda compilation tools, release 13.0, V13.0.88
// Based on NVVM 20.0.0
//

.version 9.0
.target sm_100
.address_size 64

	// .globl	_Z20no_2e_tmpC_cs_kerneliiiPdS_S_S_S_S_S_S_

.visible .entry _Z20no_2e_tmpC_cs_kerneliiiPdS_S_S_S_S_S_S_(
	.param .u32 _Z20no_2e_tmpC_cs_kerneliiiPdS_S_S_S_S_S_S__param_0,
	.param .u32 _Z20no_2e_tmpC_cs_kerneliiiPdS_S_S_S_S_S_S__param_1,
	.param .u32 _Z20no_2e_tmpC_cs_kerneliiiPdS_S_S_S_S_S_S__param_2,
	.param .u64 .ptr .align 1 _Z20no_2e_tmpC_cs_kerneliiiPdS_S_S_S_S_S_S__param_3,
	.param .u64 .ptr .align 1 _Z20no_2e_tmpC_cs_kerneliiiPdS_S_S_S_S_S_S__param_4,
	.param .u64 .ptr .align 1 _Z20no_2e_tmpC_cs_kerneliiiPdS_S_S_S_S_S_S__param_5,
	.param .u64 .ptr .align 1 _Z20no_2e_tmpC_cs_kerneliiiPdS_S_S_S_S_S_S__param_6,
	.param .u64 .ptr .align 1 _Z20no_2e_tmpC_cs_kerneliiiPdS_S_S_S_S_S_S__param_7,
	.param .u64 .ptr .align 1 _Z20no_2e_tmpC_cs_kerneliiiPdS_S_S_S_S_S_S__param_8,
	.param .u64 .ptr .align 1 _Z20no_2e_tmpC_cs_kerneliiiPdS_S_S_S_S_S_S__param_9,
	.param .u64 .ptr .align 1 _Z20no_2e_tmpC_cs_kerneliiiPdS_S_S_S_S_S_S__param_10
)
{
	.reg .pred 	%p<18>;
	.reg .b32 	%r<92>;
	.reg .b64 	%rd<164>;
	.reg .b64 	%fd<195>;

	ld.param.u32 	%r37, [_Z20no_2e_tmpC_cs_kerneliiiPdS_S_S_S_S_S_S__param_0];
	ld.param.u32 	%r38, [_Z20no_2e_tmpC_cs_kerneliiiPdS_S_S_S_S_S_S__param_1];
	ld.param.u32 	%r39, [_Z20no_2e_tmpC_cs_kerneliiiPdS_S_S_S_S_S_S__param_2];
	ld.param.u64 	%rd12, [_Z20no_2e_tmpC_cs_kerneliiiPdS_S_S_S_S_S_S__param_4];
	ld.param.u64 	%rd13, [_Z20no_2e_tmpC_cs_kerneliiiPdS_S_S_S_S_S_S__param_5];
	ld.param.u64 	%rd14, [_Z20no_2e_tmpC_cs_kerneliiiPdS_S_S_S_S_S_S__param_9];
	ld.param.u64 	%rd15, [_Z20no_2e_tmpC_cs_kerneliiiPdS_S_S_S_S_S_S__param_10];
	cvta.to.global.u64 	%rd1, %rd15;
	cvta.to.global.u64 	%rd2, %rd13;
	cvta.to.global.u64 	%rd3, %rd14;
	cvta.to.global.u64 	%rd4, %rd12;
	mov.u32 	%r40, %ctaid.x;
	mov.u32 	%r41, %ntid.x;
	mov.u32 	%r42, %tid.x;
	mad.lo.s32 	%r80, %r40, %r41, %r42;
	mul.lo.s32 	%r2, %r37, 3;
	mul.lo.s32 	%r3, %r2, %r38;
	shl.b32 	%r4, %r37, 2;
	setp.ge.s32 	%p1, %r80, %r37;
	@%p1 bra 	$L__BB0_25;
	setp.lt.s32 	%p2, %r38, 1;
	@%p2 bra 	$L__BB0_25;
	setp.gt.s32 	%p3, %r39, 0;
	@%p3 bra 	$L__BB0_3;
	bra.uni 	$L__BB0_17;
$L__BB0_3:
	and.b32  	%r5, %r39, 3;
	and.b32  	%r6, %r39, 2147483644;
	and.b32  	%r7, %r39, 1;
	neg.s32 	%r8, %r6;
	mul.lo.s32 	%r9, %r37, 12;
	mul.lo.s32 	%r10, %r9, %r38;
	mul.wide.s32 	%rd5, %r37, 8;
$L__BB0_4:
	ld.param.u64 	%rd161, [_Z20no_2e_tmpC_cs_kerneliiiPdS_S_S_S_S_S_S__param_7];
	ld.param.u64 	%rd159, [_Z20no_2e_tmpC_cs_kerneliiiPdS_S_S_S_S_S_S__param_6];
	cvta.to.global.u64 	%rd76, %rd161;
	mul.wide.s32 	%rd77, %r80, 8;
	add.s64 	%rd78, %rd76, %rd77;
	ld.global.f64 	%fd1, [%rd78];
	cvta.to.global.u64 	%rd79, %rd159;
	add.s64 	%rd80, %rd79, %rd77;
	ld.global.f64 	%fd2, [%rd80];
	add.s64 	%rd81, %rd80, %rd5;
	ld.global.f64 	%fd3, [%rd81];
	add.s64 	%rd82, %rd81, %rd5;
	ld.global.f64 	%fd4, [%rd82];
	mov.b32 	%r81, 0;
$L__BB0_5:
	ld.param.u64 	%rd163, [_Z20no_2e_tmpC_cs_kerneliiiPdS_S_S_S_S_S_S__param_8];
	ld.param.u64 	%rd157, [_Z20no_2e_tmpC_cs_kerneliiiPdS_S_S_S_S_S_S__param_3];
	mad.lo.s32 	%r64, %r81, %r37, %r80;
	cvta.to.global.u64 	%rd83, %rd157;
	mul.wide.s32 	%rd84, %r64, 8;
	add.s64 	%rd85, %rd83, %rd84;
	ld.global.f64 	%fd5, [%rd85];
	mad.lo.s32 	%r13, %r81, %r2, %r80;
	cvta.to.global.u64 	%rd86, %rd163;
	mul.wide.s32 	%rd87, %r13, 8;
	add.s64 	%rd88, %rd86, %rd87;
	ld.global.f64 	%fd6, [%rd88];
	add.s64 	%rd89, %rd88, %rd5;
	ld.global.f64 	%fd7, [%rd89];
	add.s64 	%rd90, %rd89, %rd5;
	ld.global.f64 	%fd8, [%rd90];
	mov.b32 	%r82, 0;
$L__BB0_6:
	setp.lt.u32 	%p10, %r39, 4;
	mad.lo.s32 	%r66, %r82, %r38, %r81;
	mad.lo.s32 	%r67, %r66, %r4, %r80;
	mul.lo.s32 	%r68, %r82, %r3;
	add.s32 	%r69, %r68, %r13;
	mad.lo.s32 	%r70, %r82, %r37, %r80;
	mul.wide.s32 	%rd91, %r70, 8;
	add.s64 	%rd92, %rd4, %rd91;
	ld.global.f64 	%fd103, [%rd92];
	mad.lo.s32 	%r71, %r82, %r2, %r80;
	mul.wide.s32 	%rd93, %r71, 8;
	add.s64 	%rd94, %rd3, %rd93;
	ld.global.f64 	%fd104, [%rd94];
	add.s64 	%rd95, %rd94, %rd5;
	ld.global.f64 	%fd105, [%rd95];
	add.s64 	%rd96, %rd95, %rd5;
	ld.global.f64 	%fd106, [%rd96];
	mul.f64 	%fd107, %fd5, %fd104;
	fma.rn.f64 	%fd108, %fd6, %fd103, %fd107;
	mul.wide.s32 	%rd97, %r69, 8;
	add.s64 	%rd98, %rd2, %rd97;
	ld.global.f64 	%fd109, [%rd98];
	mul.f64 	%fd110, %fd1, %fd109;
	sub.f64 	%fd111, %fd108, %fd110;
	add.f64 	%fd112, %fd5, %fd5;
	mul.f64 	%fd113, %fd112, %fd103;
	mul.f64 	%fd114, %fd2, %fd113;
	sub.f64 	%fd115, %fd111, %fd114;
	mul.wide.s32 	%rd99, %r67, 8;
	add.s64 	%rd100, %rd1, %rd99;
	st.global.f64 	[%rd100], %fd115;
	mul.f64 	%fd116, %fd5, %fd105;
	fma.rn.f64 	%fd117, %fd7, %fd103, %fd116;
	add.s64 	%rd101, %rd98, %rd5;
	ld.global.f64 	%fd118, [%rd101];
	mul.f64 	%fd119, %fd1, %fd118;
	sub.f64 	%fd120, %fd117, %fd119;
	mul.f64 	%fd121, %fd3, %fd113;
	sub.f64 	%fd122, %fd120, %fd121;
	add.s64 	%rd102, %rd100, %rd5;
	st.global.f64 	[%rd102], %fd122;
	mul.f64 	%fd123, %fd5, %fd106;
	fma.rn.f64 	%fd124, %fd8, %fd103, %fd123;
	add.s64 	%rd103, %rd101, %rd5;
	ld.global.f64 	%fd125, [%rd103];
	mul.f64 	%fd126, %fd1, %fd125;
	sub.f64 	%fd127, %fd124, %fd126;
	mul.f64 	%fd128, %fd4, %fd113;
	sub.f64 	%fd129, %fd127, %fd128;
	add.s64 	%rd104, %rd102, %rd5;
	st.global.f64 	[%rd104], %fd129;
	add.s32 	%r84, %r68, %r80;
	add.s64 	%rd6, %rd104, %rd5;
	mov.b64 	%rd105, 0;
	st.global.u64 	[%rd6], %rd105;
	mov.b32 	%r87, 0;
	mov.f64 	%fd193, 0d0000000000000000;
	@%p10 bra 	$L__BB0_9;
	mov.f64 	%fd193, 0d0000000000000000;
	mov.u32 	%r83, %r13;
	mov.u32 	%r85, %r8;
$L__BB0_8:
	.pragma "nounroll";
	mul.wide.s32 	%rd106, %r83, 8;
	add.s64 	%rd107, %rd2, %rd106;
	ld.global.f64 	%fd131, [%rd107];
	mul.wide.s32 	%rd108, %r84, 8;
	add.s64 	%rd109, %rd2, %rd108;
	ld.global.f64 	%fd132, [%rd109];
	fma.rn.f64 	%fd133, %fd131, %fd132, %fd193;
	st.global.f64 	[%rd6], %fd133;
	add.s64 	%rd110, %rd107, %rd5;
	ld.global.f64 	%fd134, [%rd110];
	add.s64 	%rd111, %rd109, %rd5;
	ld.global.f64 	%fd135, [%rd111];
	fma.rn.f64 	%fd136, %fd134, %fd135, %fd133;
	st.global.f64 	[%rd6], %fd136;
	add.s64 	%rd112, %rd110, %rd5;
	ld.global.f64 	%fd137, [%rd112];
	add.s64 	%rd113, %rd111, %rd5;
	ld.global.f64 	%fd138, [%rd113];
	fma.rn.f64 	%fd139, %fd137, %fd138, %fd136;
	st.global.f64 	[%rd6], %fd139;
	mul.wide.s32 	%rd114, %r3, 8;
	add.s64 	%rd115, %rd107, %rd114;
	ld.global.f64 	%fd140, [%rd115];
	add.s64 	%rd116, %rd113, %rd5;
	ld.global.f64 	%fd141, [%rd116];
	fma.rn.f64 	%fd142, %fd140, %fd141, %fd139;
	st.global.f64 	[%rd6], %fd142;
	add.s64 	%rd117, %rd115, %rd5;
	ld.global.f64 	%fd143, [%rd117];
	add.s64 	%rd118, %rd116, %rd5;
	ld.global.f64 	%fd144, [%rd118];
	fma.rn.f64 	%fd145, %fd143, %fd144, %fd142;
	st.global.f64 	[%rd6], %fd145;
	add.s64 	%rd119, %rd117, %rd5;
	ld.global.f64 	%fd146, [%rd119];
	add.s64 	%rd120, %rd118, %rd5;
	ld.global.f64 	%fd147, [%rd120];
	fma.rn.f64 	%fd148, %fd146, %fd147, %fd145;
	st.global.f64 	[%rd6], %fd148;
	add.s64 	%rd121, %rd115, %rd114;
	ld.global.f64 	%fd149, [%rd121];
	add.s64 	%rd122, %rd120, %rd5;
	ld.global.f64 	%fd150, [%rd122];
	fma.rn.f64 	%fd151, %fd149, %fd150, %fd148;
	st.global.f64 	[%rd6], %fd151;
	add.s64 	%rd123, %rd121, %rd5;
	ld.global.f64 	%fd152, [%rd123];
	add.s64 	%rd124, %rd122, %rd5;
	ld.global.f64 	%fd153, [%rd124];
	fma.rn.f64 	%fd154, %fd152, %fd153, %fd151;
	st.global.f64 	[%rd6], %fd154;
	add.s64 	%rd125, %rd123, %rd5;
	ld.global.f64 	%fd155, [%rd125];
	add.s64 	%rd126, %rd124, %rd5;
	ld.global.f64 	%fd156, [%rd126];
	fma.rn.f64 	%fd157, %fd155, %fd156, %fd154;
	st.global.f64 	[%rd6], %fd157;
	add.s64 	%rd127, %rd121, %rd114;
	ld.global.f64 	%fd158, [%rd127];
	add.s64 	%rd128, %rd126, %rd5;
	ld.global.f64 	%fd159, [%rd128];
	fma.rn.f64 	%fd160, %fd158, %fd159, %fd157;
	st.global.f64 	[%rd6], %fd160;
	add.s64 	%rd129, %rd127, %rd5;
	ld.global.f64 	%fd161, [%rd129];
	add.s64 	%rd130, %rd128, %rd5;
	ld.global.f64 	%fd162, [%rd130];
	fma.rn.f64 	%fd163, %fd161, %fd162, %fd160;
	st.global.f64 	[%rd6], %fd163;
	add.s64 	%rd131, %rd129, %rd5;
	ld.global.f64 	%fd164, [%rd131];
	add.s64 	%rd132, %rd130, %rd5;
	ld.global.f64 	%fd165, [%rd132];
	fma.rn.f64 	%fd193, %fd164, %fd165, %fd163;
	st.global.f64 	[%rd6], %fd193;
	add.s32 	%r85, %r85, 4;
	add.s32 	%r84, %r84, %r9;
	add.s32 	%r83, %r83, %r10;
	setp.ne.s32 	%p11, %r85, 0;
	mov.u32 	%r87, %r6;
	@%p11 bra 	$L__BB0_8;
$L__BB0_9:
	setp.eq.s32 	%p12, %r5, 0;
	@%p12 bra 	$L__BB0_14;
	setp.eq.s32 	%p13, %r5, 1;
	@%p13 bra 	$L__BB0_12;
	mad.lo.s32 	%r72, %r87, %r3, %r13;
	mad.lo.s32 	%r73, %r82, %r3, %r80;
	mad.lo.s32 	%r74, %r87, %r2, %r73;
	mul.wide.s32 	%rd133, %r72, 8;
	add.s64 	%rd134, %rd2, %rd133;
	ld.global.f64 	%fd166, [%rd134];
	mul.wide.s32 	%rd135, %r74, 8;
	add.s64 	%rd136, %rd2, %rd135;
	ld.global.f64 	%fd167, [%rd136];
	fma.rn.f64 	%fd168, %fd166, %fd167, %fd193;
	st.global.f64 	[%rd6], %fd168;
	add.s64 	%rd137, %rd134, %rd5;
	ld.global.f64 	%fd169, [%rd137];
	add.s64 	%rd138, %rd136, %rd5;
	ld.global.f64 	%fd170, [%rd138];
	fma.rn.f64 	%fd171, %fd169, %fd170, %fd168;
	st.global.f64 	[%rd6], %fd171;
	add.s64 	%rd139, %rd137, %rd5;
	ld.global.f64 	%fd172, [%rd139];
	add.s64 	%rd140, %rd138, %rd5;
	ld.global.f64 	%fd173, [%rd140];
	fma.rn.f64 	%fd174, %fd172, %fd173, %fd171;
	st.global.f64 	[%rd6], %fd174;
	mul.wide.s32 	%rd141, %r3, 8;
	add.s64 	%rd142, %rd134, %rd141;
	ld.global.f64 	%fd175, [%rd142];
	add.s64 	%rd143, %rd140, %rd5;
	ld.global.f64 	%fd176, [%rd143];
	fma.rn.f64 	%fd177, %fd175, %fd176, %fd174;
	st.global.f64 	[%rd6], %fd177;
	add.s64 	%rd144, %rd142, %rd5;
	ld.global.f64 	%fd178, [%rd144];
	add.s64 	%rd145, %rd143, %rd5;
	ld.global.f64 	%fd179, [%rd145];
	fma.rn.f64 	%fd180, %fd178, %fd179, %fd177;
	st.global.f64 	[%rd6], %fd180;
	add.s64 	%rd146, %rd144, %rd5;
	ld.global.f64 	%fd181, [%rd146];
	add.s64 	%rd147, %rd145, %rd5;
	ld.global.f64 	%fd182, [%rd147];
	fma.rn.f64 	%fd193, %fd181, %fd182, %fd180;
	st.global.f64 	[%rd6], %fd193;
	add.s32 	%r87, %r87, 2;
$L__BB0_12:
	setp.eq.s32 	%p14, %r7, 0;
	@%p14 bra 	$L__BB0_14;
	mad.lo.s32 	%r75, %r87, %r3, %r13;
	mad.lo.s32 	%r76, %r82, %r3, %r80;
	mad.lo.s32 	%r77, %r87, %r2, %r76;
	mul.wide.s32 	%rd148, %r75, 8;
	add.s64 	%rd149, %rd2, %rd148;
	ld.global.f64 	%fd183, [%rd149];
	mul.wide.s32 	%rd150, %r77, 8;
	add.s64 	%rd151, %rd2, %rd150;
	ld.global.f64 	%fd184, [%rd151];
	fma.rn.f64 	%fd185, %fd183, %fd184, %fd193;
	st.global.f64 	[%rd6], %fd185;
	add.s64 	%rd152, %rd149, %rd5;
	ld.global.f64 	%fd186, [%rd152];
	add.s64 	%rd153, %rd151, %rd5;
	ld.global.f64 	%fd187, [%rd153];
	fma.rn.f64 	%fd188, %fd186, %fd187, %fd185;
	st.global.f64 	[%rd6], %fd188;
	add.s64 	%rd154, %rd152, %rd5;
	ld.global.f64 	%fd189, [%rd154];
	add.s64 	%rd155, %rd153, %rd5;
	ld.global.f64 	%fd190, [%rd155];
	fma.rn.f64 	%fd191, %fd189, %fd190, %fd188;
	st.global.f64 	[%rd6], %fd191;
$L__BB0_14:
	add.s32 	%r82, %r82, 1;
	setp.ne.s32 	%p15, %r82, %r38;
	@%p15 bra 	$L__BB0_6;
	add.s32 	%r81, %r81, 1;
	setp.ne.s32 	%p16, %r81, %r38;
	@%p16 bra 	$L__BB0_5;
	mov.u32 	%r78, %ntid.x;
	mov.u32 	%r79, %nctaid.x;
	mad.lo.s32 	%r80, %r78, %r79, %r80;
	setp.lt.s32 	%p17, %r80, %r37;
	@%p17 bra 	$L__BB0_4;
	bra.uni 	$L__BB0_25;
$L__BB0_17:
	ld.param.u64 	%rd160, [_Z20no_2e_tmpC_cs_kerneliiiPdS_S_S_S_S_S_S__param_7];
	ld.param.u64 	%rd158, [_Z20no_2e_tmpC_cs_kerneliiiPdS_S_S_S_S_S_S__param_6];
	cvta.to.global.u64 	%rd16, %rd160;
	mul.wide.s32 	%rd17, %r80, 8;
	add.s64 	%rd18, %rd16, %rd17;
	ld.global.f64 	%fd14, [%rd18];
	cvta.to.global.u64 	%rd19, %rd158;
	add.s64 	%rd20, %rd19, %rd17;
	ld.global.f64 	%fd15, [%rd20];
	mul.wide.s32 	%rd7, %r37, 8;
	add.s64 	%rd21, %rd20, %rd7;
	ld.global.f64 	%fd16, [%rd21];
	add.s64 	%rd22, %rd21, %rd7;
	ld.global.f64 	%fd17, [%rd22];
	mov.b32 	%r89, 0;
$L__BB0_18:
	ld.param.u64 	%rd162, [_Z20no_2e_tmpC_cs_kerneliiiPdS_S_S_S_S_S_S__param_8];
	ld.param.u64 	%rd156, [_Z20no_2e_tmpC_cs_kerneliiiPdS_S_S_S_S_S_S__param_3];
	setp.eq.s32 	%p4, %r38, 1;
	mad.lo.s32 	%r45, %r89, %r37, %r80;
	cvta.to.global.u64 	%rd23, %rd156;
	mul.wide.s32 	%rd24, %r45, 8;
	add.s64 	%rd25, %rd23, %rd24;
	ld.global.f64 	%fd18, [%rd25];
	mad.lo.s32 	%r30, %r89, %r2, %r80;
	cvta.to.global.u64 	%rd26, %rd162;
	mul.wide.s32 	%rd27, %r30, 8;
	add.s64 	%rd28, %rd26, %rd27;
	ld.global.f64 	%fd19, [%rd28];
	add.s64 	%rd29, %rd28, %rd7;
	ld.global.f64 	%fd20, [%rd29];
	add.s64 	%rd30, %rd29, %rd7;
	ld.global.f64 	%fd21, [%rd30];
	mov.b32 	%r91, 0;
	@%p4 bra 	$L__BB0_21;
	mov.b32 	%r90, 0;
$L__BB0_20:
	mad.lo.s32 	%r47, %r90, %r38, %r89;
	mad.lo.s32 	%r48, %r47, %r4, %r80;
	mad.lo.s32 	%r49, %r90, %r3, %r30;
	mad.lo.s32 	%r50, %r90, %r37, %r80;
	mul.wide.s32 	%rd31, %r50, 8;
	add.s64 	%rd32, %rd4, %rd31;
	ld.global.f64 	%fd22, [%rd32];
	mad.lo.s32 	%r51, %r90, %r2, %r80;
	mul.wide.s32 	%rd33, %r51, 8;
	add.s64 	%rd34, %rd3, %rd33;
	ld.global.f64 	%fd23, [%rd34];
	add.s64 	%rd35, %rd34, %rd7;
	ld.global.f64 	%fd24, [%rd35];
	add.s64 	%rd36, %rd35, %rd7;
	ld.global.f64 	%fd25, [%rd36];
	mul.f64 	%fd26, %fd18, %fd23;
	fma.rn.f64 	%fd27, %fd19, %fd22, %fd26;
	mul.wide.s32 	%rd37, %r49, 8;
	add.s64 	%rd38, %rd2, %rd37;
	ld.global.f64 	%fd28, [%rd38];
	mul.f64 	%fd29, %fd14, %fd28;
	sub.f64 	%fd30, %fd27, %fd29;
	add.f64 	%fd31, %fd18, %fd18;
	mul.f64 	%fd32, %fd31, %fd22;
	mul.f64 	%fd33, %fd15, %fd32;
	sub.f64 	%fd34, %fd30, %fd33;
	mul.wide.s32 	%rd39, %r48, 8;
	add.s64 	%rd40, %rd1, %rd39;
	st.global.f64 	[%rd40], %fd34;
	mul.f64 	%fd35, %fd18, %fd24;
	fma.rn.f64 	%fd36, %fd20, %fd22, %fd35;
	add.s64 	%rd41, %rd38, %rd7;
	ld.global.f64 	%fd37, [%rd41];
	mul.f64 	%fd38, %fd14, %fd37;
	sub.f64 	%fd39, %fd36, %fd38;
	mul.f64 	%fd40, %fd16, %fd32;
	sub.f64 	%fd41, %fd39, %fd40;
	add.s64 	%rd42, %rd40, %rd7;
	st.global.f64 	[%rd42], %fd41;
	mul.f64 	%fd42, %fd18, %fd25;
	fma.rn.f64 	%fd43, %fd21, %fd22, %fd42;
	add.s64 	%rd43, %rd41, %rd7;
	ld.global.f64 	%fd44, [%rd43];
	mul.f64 	%fd45, %fd14, %fd44;
	sub.f64 	%fd46, %fd43, %fd45;
	mul.f64 	%fd47, %fd17, %fd32;
	sub.f64 	%fd48, %fd46, %fd47;
	add.s64 	%rd44, %rd42, %rd7;
	st.global.f64 	[%rd44], %fd48;
	add.s64 	%rd45, %rd44, %rd7;
	mov.b64 	%rd46, 0;
	st.global.u64 	[%rd45], %rd46;
	add.s32 	%r52, %r47, %r38;
	mad.lo.s32 	%r53, %r52, %r4, %r80;
	add.s64 	%rd47, %rd32, %rd7;
	ld.global.f64 	%fd49, [%rd47];
	add.s64 	%rd48, %rd36, %rd7;
	ld.global.f64 	%fd50, [%rd48];
	add.s64 	%rd49, %rd48, %rd7;
	ld.global.f64 	%fd51, [%rd49];
	add.s64 	%rd50, %rd49, %rd7;
	ld.global.f64 	%fd52, [%rd50];
	mul.f64 	%fd53, %fd18, %fd50;
	fma.rn.f64 	%fd54, %fd19, %fd49, %fd53;
	mul.wide.s32 	%rd51, %r3, 8;
	add.s64 	%rd52, %rd38, %rd51;
	ld.global.f64 	%fd55, [%rd52];
	mul.f64 	%fd56, %fd14, %fd55;
	sub.f64 	%fd57, %fd54, %fd56;
	mul.f64 	%fd58, %fd31, %fd49;
	mul.f64 	%fd59, %fd15, %fd58;
	sub.f64 	%fd60, %fd57, %fd59;
	mul.wide.s32 	%rd53, %r53, 8;
	add.s64 	%rd54, %rd1, %rd53;
	st.global.f64 	[%rd54], %fd60;
	mul.f64 	%fd61, %fd18, %fd51;
	fma.rn.f64 	%fd62, %fd20, %fd49, %fd61;
	add.s64 	%rd55, %rd52, %rd7;
	ld.global.f64 	%fd63, [%rd55];
	mul.f64 	%fd64, %fd14, %fd63;
	sub.f64 	%fd65, %fd62, %fd64;
	mul.f64 	%fd66, %fd16, %fd58;
	sub.f64 	%fd67, %fd65, %fd66;
	add.s64 	%rd56, %rd54, %rd7;
	st.global.f64 	[%rd56], %fd67;
	mul.f64 	%fd68, %fd18, %fd52;
	fma.rn.f64 	%fd69, %fd21, %fd49, %fd68;
	add.s64 	%rd57, %rd55, %rd7;
	ld.global.f64 	%fd70, [%rd57];
	mul.f64 	%fd71, %fd14, %fd70;
	sub.f64 	%fd72, %fd69, %fd71;
	mul.f64 	%fd73, %fd17, %fd58;
	sub.f64 	%fd74, %fd72, %fd73;
	add.s64 	%rd58, %rd56, %rd7;
	st.global.f64 	[%rd58], %fd74;
	add.s64 	%rd59, %rd58, %rd7;
	st.global.u64 	[%rd59], %rd46;
	add.s32 	%r90, %r90, 2;
	and.b32  	%r91, %r38, 2147483646;
	setp.ne.s32 	%p5, %r90, %r91;
	@%p5 bra 	$L__BB0_20;
$L__BB0_21:
	and.b32  	%r54, %r38, 1;
	setp.eq.b32 	%p6, %r54, 1;
	not.pred 	%p7, %p6;
	@%p7 bra 	$L__BB0_23;
	mad.lo.s32 	%r55, %r91, %r38, %r89;
	mad.lo.s32 	%r56, %r55, %r4, %r80;
	mad.lo.s32 	%r57, %r91, %r3, %r30;
	mad.lo.s32 	%r58, %r91, %r37, %r80;
	mul.wide.s32 	%rd60, %r58, 8;
	add.s64 	%rd61, %rd4, %rd60;
	ld.global.f64 	%fd75, [%rd61];
	mad.lo.s32 	%r59, %r91, %r2, %r80;
	mul.wide.s32 	%rd62, %r59, 8;
	add.s64 	%rd63, %rd3, %rd62;
	ld.global.f64 	%fd76, [%rd63];
	add.s64 	%rd64, %rd63, %rd7;
	ld.global.f64 	%fd77, [%rd64];
	add.s64 	%rd65, %rd64, %rd7;
	ld.global.f64 	%fd78, [%rd65];
	mul.f64 	%fd79, %fd18, %fd76;
	fma.rn.f64 	%fd80, %fd19, %fd75, %fd79;
	mul.wide.s32 	%rd66, %r57, 8;
	add.s64 	%rd67, %rd2, %rd66;
	ld.global.f64 	%fd81, [%rd67];
	mul.f64 	%fd82, %fd14, %fd81;
	sub.f64 	%fd83, %fd80, %fd82;
	add.f64 	%fd84, %fd18, %fd18;
	mul.f64 	%fd85, %fd84, %fd75;
	mul.f64 	%fd86, %fd15, %fd85;
	sub.f64 	%fd87, %fd83, %fd86;
	mul.wide.s32 	%rd68, %r56, 8;
	add.s64 	%rd69, %rd1, %rd68;
	st.global.f64 	[%rd69], %fd87;
	mul.f64 	%fd88, %fd18, %fd77;
	fma.rn.f64 	%fd89, %fd20, %fd75, %fd88;
	add.s64 	%rd70, %rd67, %rd7;
	ld.global.f64 	%fd90, [%rd70];
	mul.f64 	%fd91, %fd14, %fd90;
	sub.f64 	%fd92, %fd89, %fd91;
	mul.f64 	%fd93, %fd16, %fd85;
	sub.f64 	%fd94, %fd92, %fd93;
	add.s64 	%rd71, %rd69, %rd7;
	st.global.f64 	[%rd71], %fd94;
	mul.f64 	%fd95, %fd18, %fd78;
	fma.rn.f64 	%fd96, %fd21, %fd75, %fd95;
	add.s64 	%rd72, %rd70, %rd7;
	ld.global.f64 	%fd97, [%rd72];
	mul.f64 	%fd98, %fd14, %fd97;
	sub.f64 	%fd99, %fd96, %fd98;
	mul.f64 	%fd100, %fd17, %fd85;
	sub.f64 	%fd101, %fd99, %fd100;
	add.s64 	%rd73, %rd71, %rd7;
	st.global.f64 	[%rd73], %fd101;
	add.s64 	%rd74, %rd73, %rd7;
	mov.b64 	%rd75, 0;
	st.global.u64 	[%rd74], %rd75;
$L__BB0_23:
	add.s32 	%r89, %r89, 1;
	setp.ne.s32 	%p8, %r89, %r38;
	@%p8 bra 	$L__BB0_18;
	mov.u32 	%r60, %ntid.x;
	mov.u32 	%r61, %nctaid.x;
	mad.lo.s32 	%r80, %r60, %r61, %r80;
	setp.lt.s32 	%p9, %r80, %r37;
	@%p9 bra 	$L__BB0_17;
$L__BB0_25:
	ret;

}


// ===== COMPILED SASS (sm_100) =====

	.target	sm_100

	.elftype	@"ET_EXEC"


//--------------------- .note.nv.tkinfo           --------------------------
	.section	.note.nv.tkinfo,"",@"SHT_NOTE"
	.sectionflags	@"SHF_NOTE_NV_TKINFO"
	.tkinfo
        /*0018*/ 	.word	0x00000002
        /*0030*/ 	.string	""
        /*0030*/ 	.string	"ptxas"
        /*0030*/ 	.string	"Cuda compilation tools, release 13.0, V13.0.88"
        /*0030*/ 	.string	"Build cuda_13.0.r13.0/compiler.36424714_0"
        /*0030*/ 	.string	"-arch sm_100 -m 64 "



//--------------------- .note.nv.cuinfo           --------------------------
	.section	.note.nv.cuinfo,"",@"SHT_NOTE"
	.sectionflags	@"SHF_NOTE_NV_CUINFO"
        /*0018*/ 	.short	0x0002
        /*001a*/ 	.short	0x0064
        /*001c*/ 	.short	0x0082
	.zero		2


//--------------------- .nv.info                  --------------------------
	.section	.nv.info,"",@"SHT_CUDA_INFO"
	.align	4


	//----- nvinfo : EIATTR_REGCOUNT
	.align		4
        /*0000*/ 	.byte	0x04, 0x2f
        /*0002*/ 	.short	(.L_1 - .L_0)
	.align		4
.L_0:
        /*0004*/ 	.word	index@(_Z20no_2e_tmpC_cs_kerneliiiPdS_S_S_S_S_S_S_)
        /*0008*/ 	.word	0x00000030


	//----- nvinfo : EIATTR_FRAME_SIZE
	.align		4
.L_1:
        /*000c*/ 	.byte	0x04, 0x11
        /*000e*/ 	.short	(.L_3 - .L_2)
	.align		4
.L_2:
        /*0010*/ 	.word	index@(_Z20no_2e_tmpC_cs_kerneliiiPdS_S_S_S_S_S_S_)
        /*0014*/ 	.word	0x00000000


	//----- nvinfo : EIATTR_MIN_STACK_SIZE
	.align		4
.L_3:
        /*0018*/ 	.byte	0x04, 0x12
        /*001a*/ 	.short	(.L_5 - .L_4)
	.align		4
.L_4:
        /*001c*/ 	.word	index@(_Z20no_2e_tmpC_cs_kerneliiiPdS_S_S_S_S_S_S_)
        /*0020*/ 	.word	0x00000000
.L_5:


//--------------------- .nv.compat                --------------------------
	.section	.nv.compat,"",@"SHT_CUDA_COMPAT_INFO"
	.align	4
        /*0000*/ 	.byte	0x02, 0x09, 0x00, 0x00, 0x02, 0x02, 0x01, 0x00, 0x02, 0x05, 0x05, 0x00, 0x03, 0x07, 0x01, 0x01
        /*0010*/ 	.byte	0x02, 0x03, 0x00, 0x00, 0x02, 0x06, 0x01, 0x00, 0x04, 0x0b, 0x08, 0x00, 0x01, 0x00, 0x00, 0x00
        /*0020*/ 	.byte	0x00, 0x00, 0x00, 0x00


//--------------------- .nv.info._Z20no_2e_tmpC_cs_kerneliiiPdS_S_S_S_S_S_S_ --------------------------
	.section	.nv.info._Z20no_2e_tmpC_cs_kerneliiiPdS_S_S_S_S_S_S_,"",@"SHT_CUDA_INFO"
	.sectionflags	@""
	.align	4


	//----- nvinfo : EIATTR_CUDA_API_VERSION
	.align		4
        /*0000*/ 	.byte	0x04, 0x37
        /*0002*/ 	.short	(.L_7 - .L_6)
.L_6:
        /*0004*/ 	.word	0x00000082


	//----- nvinfo : EIATTR_KPARAM_INFO
	.align		4
.L_7:
        /*0008*/ 	.byte	0x04, 0x17
        /*000a*/ 	.short	(.L_9 - .L_8)
.L_8:
        /*000c*/ 	.word	0x00000000
        /*0010*/ 	.short	0x000a
        /*0012*/ 	.short	0x0048
        /*0014*/ 	.byte	0x00, 0xf5, 0x21, 0x00


	//----- nvinfo : EIATTR_KPARAM_INFO
	.align		4
.L_9:
        /*0018*/ 	.byte	0x04, 0x17
        /*001a*/ 	.short	(.L_11 - .L_10)
.L_10:
        /*001c*/ 	.word	0x00000000
        /*0020*/ 	.short	0x0009
        /*0022*/ 	.short	0x0040
        /*0024*/ 	.byte	0x00, 0xf5, 0x21, 0x00


	//----- nvinfo : EIATTR_KPARAM_INFO
	.align		4
.L_11:
        /*0028*/ 	.byte	0x04, 0x17
        /*002a*/ 	.short	(.L_13 - .L_12)
.L_12:
        /*002c*/ 	.word	0x00000000
        /*0030*/ 	.short	0x0008
        /*0032*/ 	.short	0x0038
        /*0034*/ 	.byte	0x00, 0xf5, 0x21, 0x00


	//----- nvinfo : EIATTR_KPARAM_INFO
	.align		4
.L_13:
        /*0038*/ 	.byte	0x04, 0x17
        /*003a*/ 	.short	(.L_15 - .L_14)
.L_14:
        /*003c*/ 	.word	0x00000000
        /*0040*/ 	.short	0x0007
        /*0042*/ 	.short	0x0030
        /*0044*/ 	.byte	0x00, 0xf5, 0x21, 0x00


	//----- nvinfo : EIATTR_KPARAM_INFO
	.align		4
.L_15:
        /*0048*/ 	.byte	0x04, 0x17
        /*004a*/ 	.short	(.L_17 - .L_16)
.L_16:
        /*004c*/ 	.word	0x00000000
        /*0050*/ 	.short	0x0006
        /*0052*/ 	.short	0x0028
        /*0054*/ 	.byte	0x00, 0xf5, 0x21, 0x00


	//----- nvinfo : EIATTR_KPARAM_INFO
	.align		4
.L_17:
        /*0058*/ 	.byte	0x04, 0x17
        /*005a*/ 	.short	(.L_19 - .L_18)
.L_18:
        /*005c*/ 	.word	0x00000000
        /*0060*/ 	.short	0x0005
        /*0062*/ 	.short	0x0020
        /*0064*/ 	.byte	0x00, 0xf5, 0x21, 0x00


	//----- nvinfo : EIATTR_KPARAM_INFO
	.align		4
.L_19:
        /*0068*/ 	.byte	0x04, 0x17
        /*006a*/ 	.short	(.L_21 - .L_20)
.L_20:
        /*006c*/ 	.word	0x00000000
        /*0070*/ 	.short	0x0004
        /*0072*/ 	.short	0x0018
        /*0074*/ 	.byte	0x00, 0xf5, 0x21, 0x00


	//----- nvinfo : EIATTR_KPARAM_INFO
	.align		4
.L_21:
        /*0078*/ 	.byte	0x04, 0x17
        /*007a*/ 	.short	(.L_23 - .L_22)
.L_22:
        /*007c*/ 	.word	0x00000000
        /*0080*/ 	.short	0x0003
        /*0082*/ 	.short	0x0010
        /*0084*/ 	.byte	0x00, 0xf5, 0x21, 0x00


	//----- nvinfo : EIATTR_KPARAM_INFO
	.align		4
.L_23:
        /*0088*/ 	.byte	0x04, 0x17
        /*008a*/ 	.short	(.L_25 - .L_24)
.L_24:
        /*008c*/ 	.word	0x00000000
        /*0090*/ 	.short	0x0002
        /*0092*/ 	.short	0x0008
        /*0094*/ 	.byte	0x00, 0xf0, 0x11, 0x00


	//----- nvinfo : EIATTR_KPARAM_INFO
	.align		4
.L_25:
        /*0098*/ 	.byte	0x04, 0x17
        /*009a*/ 	.short	(.L_27 - .L_26)
.L_26:
        /*009c*/ 	.word	0x00000000
        /*00a0*/ 	.short	0x0001
        /*00a2*/ 	.short	0x0004
        /*00a4*/ 	.byte	0x00, 0xf0, 0x11, 0x00


	//----- nvinfo : EIATTR_KPARAM_INFO
	.align		4
.L_27:
        /*00a8*/ 	.byte	0x04, 0x17
        /*00aa*/ 	.short	(.L_29 - .L_28)
.L_28:
        /*00ac*/ 	.word	0x00000000
        /*00b0*/ 	.short	0x0000
        /*00b2*/ 	.short	0x0000
        /*00b4*/ 	.byte	0x00, 0xf0, 0x11, 0x00


	//----- nvinfo : EIATTR_SPARSE_MMA_MASK
	.align		4
.L_29:
        /*00b8*/ 	.byte	0x03, 0x50
        /*00ba*/ 	.short	0x0000


	//----- nvinfo : EIATTR_MAXREG_COUNT
	.align		4
        /*00bc*/ 	.byte	0x03, 0x1b
        /*00be*/ 	.short	0x00ff


	//----- nvinfo : EIATTR_MERCURY_ISA_VERSION
	.align		4
        /*00c0*/ 	.byte	0x03, 0x5f
        /*00c2*/ 	.short	0x0101


	//----- nvinfo : EIATTR_VRC_CTA_INIT_COUNT
	.align		4
        /*00c4*/ 	.byte	0x02, 0x4a
	.zero		1
	.zero		1


	//----- nvinfo : EIATTR_EXIT_INSTR_OFFSETS
	.align		4
        /*00c8*/ 	.byte	0x04, 0x1c
        /*00ca*/ 	.short	(.L_31 - .L_30)


	//   ....[0]....
.L_30:
        /*00cc*/ 	.word	0x00000070


	//   ....[1]....
        /*00d0*/ 	.word	0x000000a0


	//   ....[2]....
        /*00d4*/ 	.word	0x00000c10


	//   ....[3]....
        /*00d8*/ 	.word	0x00001b40


	//----- nvinfo : EIATTR_CRS_STACK_SIZE
	.align		4
.L_31:
        /*00dc*/ 	.byte	0x04, 0x1e
        /*00de*/ 	.short	(.L_33 - .L_32)
.L_32:
        /*00e0*/ 	.word	0x00000000


	//----- nvinfo : EIATTR_CBANK_PARAM_SIZE
	.align		4
.L_33:
        /*00e4*/ 	.byte	0x03, 0x19
        /*00e6*/ 	.short	0x0050


	//----- nvinfo : EIATTR_PARAM_CBANK
	.align		4
        /*00e8*/ 	.byte	0x04, 0x0a
        /*00ea*/ 	.short	(.L_35 - .L_34)
	.align		4
.L_34:
        /*00ec*/ 	.word	index@(.nv.constant0._Z20no_2e_tmpC_cs_kerneliiiPdS_S_S_S_S_S_S_)
        /*00f0*/ 	.short	0x0380
        /*00f2*/ 	.short	0x0050


	//----- nvinfo : EIATTR_SW_WAR
	.align		4
.L_35:
        /*00f4*/ 	.byte	0x04, 0x36
        /*00f6*/ 	.short	(.L_37 - .L_36)
.L_36:
        /*00f8*/ 	.word	0x00000008
.L_37:


//--------------------- .nv.callgraph             --------------------------
	.section	.nv.callgraph,"",@"SHT_CUDA_CALLGRAPH"
	.align	4
	.sectionentsize	8
	.align		4
        /*0000*/ 	.word	0x00000000
	.align		4
        /*0004*/ 	.word	0xffffffff
	.align		4
        /*0008*/ 	.word	0x00000000
	.align		4
        /*000c*/ 	.word	0xfffffffe
	.align		4
        /*0010*/ 	.word	0x00000000
	.align		4
        /*0014*/ 	.word	0xfffffffd
	.align		4
        /*0018*/ 	.word	0x00000000
	.align		4
        /*001c*/ 	.word	0xfffffffc


//--------------------- .text._Z20no_2e_tmpC_cs_kerneliiiPdS_S_S_S_S_S_S_ --------------------------
	.section	.text._Z20no_2e_tmpC_cs_kerneliiiPdS_S_S_S_S_S_S_,"ax",@progbits
	.align	128
        .global         _Z20no_2e_tmpC_cs_kerneliiiPdS_S_S_S_S_S_S_
        .type           _Z20no_2e_tmpC_cs_kerneliiiPdS_S_S_S_S_S_S_,@function
        .size           _Z20no_2e_tmpC_cs_kerneliiiPdS_S_S_S_S_S_S_,(.L_x_14 - _Z20no_2e_tmpC_cs_kerneliiiPdS_S_S_S_S_S_S_)
        .other          _Z20no_2e_tmpC_cs_kerneliiiPdS_S_S_S_S_S_S_,@"STO_CUDA_ENTRY STV_DEFAULT"
_Z20no_2e_tmpC_cs_kerneliiiPdS_S_S_S_S_S_S_:
.text._Z20no_2e_tmpC_cs_kerneliiiPdS_S_S_S_S_S_S_:
[----:B------:R-:W-:Y:S01]  /*0000*/  LDC R1, c[0x0][0x37c] ;  /* 0x0000df00ff017b82 */ /* 0x000fe20000000800 */
[----:B------:R-:W0:Y:S07]  /*0010*/  S2R R0, SR_TID.X ;  /* 0x0000000000007919 */ /* 0x000e2e0000002100 */
[----:B------:R-:W0:Y:S01]  /*0020*/  S2UR UR4, SR_CTAID.X ;  /* 0x00000000000479c3 */ /* 0x000e220000002500 */
[----:B------:R-:W1:Y:S07]  /*0030*/  LDCU UR5, c[0x0][0x380] ;  /* 0x00007000ff0577ac */ /* 0x000e6e0008000800 */
[----:B------:R-:W0:Y:S02]  /*0040*/  LDC R3, c[0x0][0x360] ;  /* 0x0000d800ff037b82 */ /* 0x000e240000000800 */
[----:B0-----:R-:W-:-:S05]  /*0050*/  IMAD R3, R3, UR4, R0 ;  /* 0x0000000403037c24 */ /* 0x001fca000f8e0200 */
[----:B-1----:R-:W-:-:S13]  /*0060*/  ISETP.GE.AND P0, PT, R3, UR5, PT ;  /* 0x0000000503007c0c */ /* 0x002fda000bf06270 */
[----:B------:R-:W-:Y:S05]  /*0070*/  @P0 EXIT ;  /* 0x000000000000094d */ /* 0x000fea0003800000 */
[----:B------:R-:W0:Y:S02]  /*0080*/  LDC R0, c[0x0][0x384] ;  /* 0x0000e100ff007b82 */ /* 0x000e240000000800 */
[----:B0-----:R-:W-:-:S13]  /*0090*/  ISETP.GE.AND P0, PT, R0, 0x1, PT ;  /* 0x000000010000780c */ /* 0x001fda0003f06270 */
[----:B------:R-:W-:Y:S05]  /*00a0*/  @!P0 EXIT ;  /* 0x000000000000894d */ /* 0x000fea0003800000 */
[----:B------:R-:W0:Y:S01]  /*00b0*/  LDCU UR4, c[0x0][0x388] ;  /* 0x00007100ff0477ac */ /* 0x000e220008000800 */
[----:B------:R-:W-:Y:S01]  /*00c0*/  UIMAD UR6, UR5, 0x3, URZ ;  /* 0x00000003050678a4 */ /* 0x000fe2000f8e02ff */
[----:B------:R-:W1:Y:S05]  /*00d0*/  LDCU.64 UR10, c[0x0][0x358] ;  /* 0x00006b00ff0a77ac */ /* 0x000e6a0008000a00 */
[----:B------:R-:W-:Y:S01]  /*00e0*/  IMAD R0, R0, UR6, RZ ;  /* 0x0000000600007c24 */ /* 0x000fe2000f8e02ff */
[----:B------:R-:W-:Y:S02]  /*00f0*/  USHF.L.U32 UR9, UR5, 0x2, URZ ;  /* 0x0000000205097899 */ /* 0x000fe400080006ff */
[----:B0-----:R-:W-:-:S09]  /*0100*/  UISETP.GT.AND UP0, UPT, UR4, URZ, UPT ;  /* 0x000000ff0400728c */ /* 0x001fd2000bf04270 */
[----:B-1----:R-:W-:Y:S05]  /*0110*/  BRA.U UP0, `(.L_x_0) ;  /* 0x0000000900c07547 */ /* 0x002fea000b800000 */
.L_x_5:
[----:B0-----:R-:W0:Y:S08]  /*0120*/  LDC.64 R20, c[0x0][0x3a8] ;  /* 0x0000ea00ff147b82 */ /* 0x001e300000000a00 */
[----:B------:R-:W1:Y:S08]  /*0130*/  LDC R15, c[0x0][0x380] ;  /* 0x0000e000ff0f7b82 */ /* 0x000e700000000800 */
[----:B------:R-:W2:Y:S01]  /*0140*/  LDC.64 R18, c[0x0][0x3b0] ;  /* 0x0000ec00ff127b82 */ /* 0x000ea20000000a00 */
[----:B0-----:R-:W-:-:S04]  /*0150*/  IMAD.WIDE R20, R3, 0x8, R20 ;  /* 0x0000000803147825 */ /* 0x001fc800078e0214 */
[C---:B-1----:R-:W-:Y:S02]  /*0160*/  IMAD.WIDE R16, R15.reuse, 0x8, R20 ;  /* 0x000000080f107825 */ /* 0x042fe400078e0214 */
[----:B-----5:R-:W5:Y:S02]  /*0170*/  LDG.E.64 R20, desc[UR10][R20.64] ;  /* 0x0000000a14147981 */ /* 0x020f64000c1e1b00 */
[----:B------:R-:W-:Y:S02]  /*0180*/  IMAD.WIDE R14, R15, 0x8, R16 ;  /* 0x000000080f0e7825 */ /* 0x000fe400078e0210 */
[----:B------:R-:W5:Y:S02]  /*0190*/  LDG.E.64 R16, desc[UR10][R16.64] ;  /* 0x0000000a10107981 */ /* 0x000f64000c1e1b00 */
[----:B--2---:R-:W-:Y:S02]  /*01a0*/  IMAD.WIDE R18, R3, 0x8, R18 ;  /* 0x0000000803127825 */ /* 0x004fe400078e0212 */
[----:B------:R-:W5:Y:S04]  /*01b0*/  LDG.E.64 R14, desc[UR10][R14.64] ;  /* 0x0000000a0e0e7981 */ /* 0x000f68000c1e1b00 */
[----:B------:R-:W5:Y:S01]  /*01c0*/  LDG.E.64 R18, desc[UR10][R18.64] ;  /* 0x0000000a12127981 */ /* 0x000f62000c1e1b00 */
[----:B------:R-:W-:-:S07]  /*01d0*/  HFMA2 R2, -RZ, RZ, 0, 0 ;  /* 0x00000000ff027431 */ /* 0x000fce00000001ff */
.L_x_4:
[----:B0----5:R-:W0:Y:S01]  /*01e0*/  LDC.64 R10, c[0x0][0x3b8] ;  /* 0x0000ee00ff0a7b82 */ /* 0x021e220000000a00 */
[----:B------:R-:W-:-:S07]  /*01f0*/  IMAD R5, R2, UR6, R3 ;  /* 0x0000000602057c24 */ /* 0x000fce000f8e0203 */
[----:B------:R-:W1:Y:S08]  /*0200*/  LDC.64 R12, c[0x0][0x380] ;  /* 0x0000e000ff0c7b82 */ /* 0x000e700000000a00 */
[----:B------:R-:W2:Y:S01]  /*0210*/  LDC.64 R8, c[0x0][0x390] ;  /* 0x0000e400ff087b82 */ /* 0x000ea20000000a00 */
[----:B0-----:R-:W-:-:S04]  /*0220*/  IMAD.WIDE R10, R5, 0x8, R10 ;  /* 0x00000008050a7825 */ /* 0x001fc800078e020a */
[----:B-1----:R-:W-:Y:S02]  /*0230*/  IMAD.WIDE R6, R12, 0x8, R10 ;  /* 0x000000080c067825 */ /* 0x002fe400078e020a */
[----:B-----5:R-:W5:Y:S02]  /*0240*/  LDG.E.64 R10, desc[UR10][R10.64] ;  /* 0x0000000a0a0a7981 */ /* 0x020f64000c1e1b00 */
[----:B------:R-:W-:-:S04]  /*0250*/  IMAD R5, R2, R12, R3 ;  /* 0x0000000c02057224 */ /* 0x000fc800078e0203 */
[----:B--2---:R-:W-:-:S04]  /*0260*/  IMAD.WIDE R8, R5, 0x8, R8 ;  /* 0x0000000805087825 */ /* 0x004fc800078e0208 */
[----:B------:R-:W-:Y:S02]  /*0270*/  IMAD.WIDE R4, R12, 0x8, R6 ;  /* 0x000000080c047825 */ /* 0x000fe400078e0206 */
[----:B------:R-:W5:Y:S04]  /*0280*/  LDG.E.64 R8, desc[UR10][R8.64] ;  /* 0x0000000a08087981 */ /* 0x000f68000c1e1b00 */
[----:B------:R-:W5:Y:S04]  /*0290*/  LDG.E.64 R6, desc[UR10][R6.64] ;  /* 0x0000000a06067981 */ /* 0x000f68000c1e1b00 */
[----:B------:R-:W5:Y:S01]  /*02a0*/  LDG.E.64 R4, desc[UR10][R4.64] ;  /* 0x0000000a04047981 */ /* 0x000f62000c1e1b00 */
[----:B------:R-:W-:-:S02]  /*02b0*/  ISETP.NE.AND P0, PT, R13, 0x1, PT ;  /* 0x000000010d00780c */ /* 0x000fc40003f05270 */
[----:B------:R-:W-:-:S11]  /*02c0*/  MOV R30, RZ ;  /* 0x000000ff001e7202 */ /* 0x000fd60000000f00 */
[----:B------:R-:W-:Y:S05]  /*02d0*/  @!P0 BRA `(.L_x_1) ;  /* 0x0000000400688947 */ /* 0x000fea0003800000 */
[----:B------:R-:W-:-:S07]  /*02e0*/  MOV R42, RZ ;  /* 0x000000ff002a7202 */ /* 0x000fce0000000f00 */
.L_x_2:
[----:B------:R-:W0:Y:S01]  /*02f0*/  LDC.64 R28, c[0x0][0x3c0] ;  /* 0x0000f000ff1c7b82 */ /* 0x000e220000000a00 */
[----:B------:R-:W-:-:S07]  /*0300*/  IMAD R25, R42, UR6, R3 ;  /* 0x000000062a197c24 */ /* 0x000fce000f8e0203 */
[----:B------:R-:W1:Y:S08]  /*0310*/  LDC.64 R22, c[0x0][0x398] ;  /* 0x0000e600ff167b82 */ /* 0x000e700000000a00 */
[----:B------:R-:W2:Y:S01]  /*0320*/  LDC.64 R26, c[0x0][0x3a0] ;  /* 0x0000e800ff1a7b82 */ /* 0x000ea20000000a00 */
[----:B0-----:R-:W-:-:S04]  /*0330*/  IMAD.WIDE R28, R25, 0x8, R28 ;  /* 0x00000008191c7825 */ /* 0x001fc800078e021c */
[----:B------:R-:W-:Y:S02]  /*0340*/  IMAD R25, R42, R12, R3 ;  /* 0x0000000c2a197224 */ /* 0x000fe400078e0203 */
[----:B------:R-:W-:Y:S02]  /*0350*/  IMAD.WIDE R44, R12, 0x8, R28 ;  /* 0x000000080c2c7825 */ /* 0x000fe400078e021c */
[----:B------:R-:W3:Y:S02]  /*0360*/  LDG.E.64 R28, desc[UR10][R28.64] ;  /* 0x0000000a1c1c7981 */ /* 0x000ee4000c1e1b00 */
[----:B-1----:R-:W-:Y:S02]  /*0370*/  IMAD.WIDE R22, R25, 0x8, R22 ;  /* 0x0000000819167825 */ /* 0x002fe400078e0216 */
[----:B------:R-:W4:Y:S02]  /*0380*/  LDG.E.64 R32, desc[UR10][R44.64] ;  /* 0x0000000a2c207981 */ /* 0x000f24000c1e1b00 */
[----:B------:R-:W-:-:S02]  /*0390*/  IMAD R31, R2, UR6, R3 ;  /* 0x00000006021f7c24 */ /* 0x000fc4000f8e0203 */
[----:B------:R-:W-:Y:S01]  /*03a0*/  IMAD.WIDE R24, R12, 0x8, R44 ;  /* 0x000000080c187825 */ /* 0x000fe200078e022c */
[----:B------:R-:W4:Y:S03]  /*03b0*/  LDG.E.64 R34, desc[UR10][R22.64] ;  /* 0x0000000a16227981 */ /* 0x000f26000c1e1b00 */
[----:B------:R-:W-:Y:S01]  /*03c0*/  IMAD R31, R42, R0, R31 ;  /* 0x000000002a1f7224 */ /* 0x000fe200078e021f */
[----:B------:R-:W4:Y:S03]  /*03d0*/  LDG.E.64 R38, desc[UR10][R24.64] ;  /* 0x0000000a18267981 */ /* 0x000f26000c1e1b00 */
[----:B--2---:R-:W-:-:S05]  /*03e0*/  IMAD.WIDE R26, R31, 0x8, R26 ;  /* 0x000000081f1a7825 */ /* 0x004fca00078e021a */
[----:B------:R-:W2:Y:S01]  /*03f0*/  LDG.E.64 R36, desc[UR10][R26.64] ;  /* 0x0000000a1a247981 */ /* 0x000ea2000c1e1b00 */
[C---:B-----5:R-:W-:Y:S02]  /*0400*/  DADD R30, R8.reuse, R8 ;  /* 0x00000000081e7229 */ /* 0x060fe40000000008 */
[C---:B---3--:R-:W-:Y:S01]  /*0410*/  DMUL R40, R8.reuse, R28 ;  /* 0x0000001c08287228 */ /* 0x048fe20000000000 */
[----:B------:R-:W0:Y:S01]  /*0420*/  LDC.64 R28, c[0x0][0x3c8] ;  /* 0x0000f200ff1c7b82 */ /* 0x000e220000000a00 */
[----:B----4-:R-:W-:-:S06]  /*0430*/  DMUL R32, R8, R32 ;  /* 0x0000002008207228 */ /* 0x010fcc0000000000 */
[----:B------:R-:W-:Y:S02]  /*0440*/  DFMA R40, R10, R34, R40 ;  /* 0x000000220a28722b */ /* 0x000fe40000000028 */
[----:B------:R-:W-:Y:S02]  /*0450*/  DMUL R38, R8, R38 ;  /* 0x0000002608267228 */ /* 0x000fe40000000000 */
[----:B------:R-:W-:Y:S02]  /*0460*/  DMUL R30, R34, R30 ;  /* 0x0000001e221e7228 */ /* 0x000fe40000000000 */
[----:B------:R-:W-:Y:S02]  /*0470*/  DFMA R32, R6, R34, R32 ;  /* 0x000000220620722b */ /* 0x000fe40000000020 */
[----:B--2---:R-:W-:Y:S02]  /*0480*/  DFMA R36, -R18, R36, R40 ;  /* 0x000000241224722b */ /* 0x004fe40000000128 */
[----:B------:R-:W-:Y:S01]  /*0490*/  DFMA R34, R4, R34, R38 ;  /* 0x000000220422722b */ /* 0x000fe20000000026 */
[----:B------:R-:W-:-:S04]  /*04a0*/  IMAD R38, R42, R13, R2 ;  /* 0x0000000d2a267224 */ /* 0x000fc800078e0202 */
[----:B------:R-:W-:Y:S01]  /*04b0*/  IMAD R41, R38, UR9, R3 ;  /* 0x0000000926297c24 */ /* 0x000fe2000f8e0203 */
[----:B------:R-:W-:-:S03]  /*04c0*/  DFMA R38, -R20, R30, R36 ;  /* 0x0000001e1426722b */ /* 0x000fc60000000124 */
[----:B0-----:R-:W-:-:S05]  /*04d0*/  IMAD.WIDE R36, R41, 0x8, R28 ;  /* 0x0000000829247825 */ /* 0x001fca00078e021c */
[----:B------:R0:W-:Y:S02]  /*04e0*/  STG.E.64 desc[UR10][R36.64], R38 ;  /* 0x0000002624007986 */ /* 0x0001e4000c101b0a */
[----:B0-----:R-:W-:-:S05]  /*04f0*/  IMAD.WIDE R38, R12, 0x8, R26 ;  /* 0x000000080c267825 */ /* 0x001fca00078e021a */
[----:B------:R-:W2:Y:S01]  /*0500*/  LDG.E.64 R40, desc[UR10][R38.64] ;  /* 0x0000000a26287981 */ /* 0x000ea2000c1e1b00 */
[----:B------:R-:W-:Y:S01]  /*0510*/  IMAD.WIDE R44, R12, 0x8, R38 ;  /* 0x000000080c2c7825 */ /* 0x000fe200078e0226 */
[----:B--2---:R-:W-:-:S03]  /*0520*/  DFMA R32, -R18, R40, R32 ;  /* 0x000000281220722b */ /* 0x004fc60000000120 */
[----:B------:R-:W-:-:S05]  /*0530*/  IMAD.WIDE R40, R12, 0x8, R36 ;  /* 0x000000080c287825 */ /* 0x000fca00078e0224 */
[----:B------:R-:W-:-:S07]  /*0540*/  DFMA R32, -R16, R30, R32 ;  /* 0x0000001e1020722b */ /* 0x000fce0000000120 */
[----:B------:R-:W-:Y:S04]  /*0550*/  STG.E.64 desc[UR10][R40.64], R32 ;  /* 0x0000002028007986 */ /* 0x000fe8000c101b0a */
[----:B------:R-:W2:Y:S01]  /*0560*/  LDG.E.64 R44, desc[UR10][R44.64] ;  /* 0x0000000a2c2c7981 */ /* 0x000ea2000c1e1b00 */
[----:B------:R-:W-:-:S04]  /*0570*/  IMAD.WIDE R24, R12, 0x8, R24 ;  /* 0x000000080c187825 */ /* 0x000fc800078e0218 */
[----:B------:R-:W-:-:S04]  /*0580*/  IMAD.WIDE R22, R12, 0x8, R22 ;  /* 0x000000080c167825 */ /* 0x000fc800078e0216 */
[----:B------:R-:W-:Y:S01]  /*0590*/  IMAD.WIDE R26, R0, 0x8, R26 ;  /* 0x00000008001a7825 */ /* 0x000fe200078e021a */
[----:B--2---:R-:W-:-:S03]  /*05a0*/  DFMA R34, -R18, R44, R34 ;  /* 0x0000002c1222722b */ /* 0x004fc60000000122 */
[----:B------:R-:W-:-:S05]  /*05b0*/  IMAD.WIDE R44, R12, 0x8, R40 ;  /* 0x000000080c2c7825 */ /* 0x000fca00078e0228 */
[----:B------:R-:W-:Y:S01]  /*05c0*/  DFMA R36, -R14, R30, R34 ;  /* 0x0000001e0e24722b */ /* 0x000fe20000000122 */
[----:B------:R-:W-:-:S06]  /*05d0*/  IMAD.WIDE R30, R12, 0x8, R44 ;  /* 0x000000080c1e7825 */ /* 0x000fcc00078e022c */
[----:B------:R-:W-:Y:S04]  /*05e0*/  STG.E.64 desc[UR10][R44.64], R36 ;  /* 0x000000242c007986 */ /* 0x000fe8000c101b0a */
[----:B------:R0:W-:Y:S04]  /*05f0*/  STG.E.64 desc[UR10][R30.64], RZ ;  /* 0x000000ff1e007986 */ /* 0x0001e8000c101b0a */
[----:B------:R-:W2:Y:S04]  /*0600*/  LDG.E.64 R34, desc[UR10][R24.64] ;  /* 0x0000000a18227981 */ /* 0x000ea8000c1e1b00 */
[----:B------:R-:W3:Y:S04]  /*0610*/  LDG.E.64 R22, desc[UR10][R22.64] ;  /* 0x0000000a16167981 */ /* 0x000ee8000c1e1b00 */
[----:B0-----:R0:W4:Y:S01]  /*0620*/  LDG.E.64 R30, desc[UR10][R26.64] ;  /* 0x0000000a1a1e7981 */ /* 0x001122000c1e1b00 */
[----:B------:R-:W-:Y:S01]  /*0630*/  DADD R32, R8, R8 ;  /* 0x0000000008207229 */ /* 0x000fe20000000008 */
[----:B------:R-:W-:-:S02]  /*0640*/  IMAD R40, R42, R13, R2 ;  /* 0x0000000d2a287224 */ /* 0x000fc400078e0202 */
[----:B0-----:R-:W-:Y:S01]  /*0650*/  IMAD.WIDE R26, R12, 0x8, R26 ;  /* 0x000000080c1a7825 */ /* 0x001fe200078e021a */
[----:B--2---:R-:W-:-:S08]  /*0660*/  DMUL R34, R8, R34 ;  /* 0x0000002208227228 */ /* 0x004fd00000000000 */
[----:B---3--:R-:W-:Y:S01]  /*0670*/  DFMA R38, R10, R22, R34 ;  /* 0x000000160a26722b */ /* 0x008fe20000000022 */
[----:B------:R-:W-:-:S05]  /*0680*/  IMAD.WIDE R34, R12, 0x8, R24 ;  /* 0x000000080c227825 */ /* 0x000fca00078e0218 */
[----:B------:R-:W2:Y:S02]  /*0690*/  LDG.E.64 R24, desc[UR10][R34.64] ;  /* 0x0000000a22187981 */ /* 0x000ea4000c1e1b00 */
[----:B----4-:R-:W-:Y:S02]  /*06a0*/  DFMA R36, -R18, R30, R38 ;  /* 0x0000001e1224722b */ /* 0x010fe40000000126 */
[----:B------:R-:W-:Y:S01]  /*06b0*/  DMUL R30, R32, R22 ;  /* 0x00000016201e7228 */ /* 0x000fe20000000000 */
[----:B------:R-:W-:-:S05]  /*06c0*/  IADD3 R32, PT, PT, R40, R13, RZ ;  /* 0x0000000d28207210 */ /* 0x000fca0007ffe0ff */
[----:B------:R-:W-:Y:S02]  /*06d0*/  IMAD R39, R32, UR9, R3 ;  /* 0x0000000920277c24 */ /* 0x000fe4000f8e0203 */
[----:B------:R-:W-:Y:S01]  /*06e0*/  DFMA R32, -R20, R30, R36 ;  /* 0x0000001e1420722b */ /* 0x000fe20000000124 */
[----:B------:R-:W-:-:S04]  /*06f0*/  IMAD.WIDE R36, R12, 0x8, R34 ;  /* 0x000000080c247825 */ /* 0x000fc800078e0222 */
[----:B------:R-:W-:Y:S02]  /*0700*/  IMAD.WIDE R28, R39, 0x8, R28 ;  /* 0x00000008271c7825 */ /* 0x000fe400078e021c */
[----:B------:R-:W3:Y:S04]  /*0710*/  LDG.E.64 R36, desc[UR10][R36.64] ;  /* 0x0000000a24247981 */ /* 0x000ee8000c1e1b00 */
[----:B------:R0:W-:Y:S04]  /*0720*/  STG.E.64 desc[UR10][R28.64], R32 ;  /* 0x000000201c007986 */ /* 0x0001e8000c101b0a */
[----:B------:R-:W4:Y:S01]  /*0730*/  LDG.E.64 R38, desc[UR10][R26.64] ;  /* 0x0000000a1a267981 */ /* 0x000f22000c1e1b00 */
[----:B--2---:R-:W-:-:S08]  /*0740*/  DMUL R24, R8, R24 ;  /* 0x0000001808187228 */ /* 0x004fd00000000000 */
[----:B------:R-:W-:-:S08]  /*0750*/  DFMA R24, R6, R22, R24 ;  /* 0x000000160618722b */ /* 0x000fd00000000018 */
[----:B----4-:R-:W-:Y:S01]  /*0760*/  DFMA R24, -R18, R38, R24 ;  /* 0x000000261218722b */ /* 0x010fe20000000118 */
[----:B------:R-:W-:-:S07]  /*0770*/  IMAD.WIDE R38, R12, 0x8, R26 ;  /* 0x000000080c267825 */ /* 0x000fce00078e021a */
[----:B------:R-:W-:Y:S01]  /*0780*/  DFMA R34, -R16, R30, R24 ;  /* 0x0000001e1022722b */ /* 0x000fe20000000118 */
[----:B------:R-:W-:-:S06]  /*0790*/  IMAD.WIDE R24, R12, 0x8, R28 ;  /* 0x000000080c187825 */ /* 0x000fcc00078e021c */
[----:B------:R0:W-:Y:S04]  /*07a0*/  STG.E.64 desc[UR10][R24.64], R34 ;  /* 0x0000002218007986 */ /* 0x0001e8000c101b0a */
[----:B------:R-:W2:Y:S01]  /*07b0*/  LDG.E.64 R38, desc[UR10][R38.64] ;  /* 0x0000000a26267981 */ /* 0x000ea2000c1e1b00 */
[----:B---3--:R-:W-:-:S08]  /*07c0*/  DMUL R36, R8, R36 ;  /* 0x0000002408247228 */ /* 0x008fd00000000000 */
[----:B------:R-:W-:Y:S01]  /*07d0*/  DFMA R36, R4, R22, R36 ;  /* 0x000000160424722b */ /* 0x000fe20000000024 */
[----:B------:R-:W-:-:S04]  /*07e0*/  IMAD.WIDE R22, R12, 0x8, R24 ;  /* 0x000000080c167825 */ /* 0x000fc800078e0218 */
[----:B------:R-:W-:Y:S01]  /*07f0*/  IMAD.WIDE R26, R12, 0x8, R22 ;  /* 0x000000080c1a7825 */ /* 0x000fe200078e0216 */
[----:B------:R-:W-:Y:S02]  /*0800*/  IADD3 R42, PT, PT, R42, 0x2, RZ ;  /* 0x000000022a2a7810 */ /* 0x000fe40007ffe0ff */
[----:B--2---:R-:W-:-:S08]  /*0810*/  DFMA R36, -R18, R38, R36 ;  /* 0x000000261224722b */ /* 0x004fd00000000124 */
[----:B------:R-:W-:Y:S01]  /*0820*/  DFMA R36, -R14, R30, R36 ;  /* 0x0000001e0e24722b */ /* 0x000fe20000000124 */
[----:B------:R-:W-:-:S06]  /*0830*/  LOP3.LUT R30, R13, 0x7ffffffe, RZ, 0xc0, !PT ;  /* 0x7ffffffe0d1e7812 */ /* 0x000fcc00078ec0ff */
[----:B------:R0:W-:Y:S04]  /*0840*/  STG.E.64 desc[UR10][R22.64], R36 ;  /* 0x0000002416007986 */ /* 0x0001e8000c101b0a */
[----:B------:R0:W-:Y:S01]  /*0850*/  STG.E.64 desc[UR10][R26.64], RZ ;  /* 0x000000ff1a007986 */ /* 0x0001e2000c101b0a */
[----:B------:R-:W-:-:S13]  /*0860*/  ISETP.NE.AND P0, PT, R42, R30, PT ;  /* 0x0000001e2a00720c */ /* 0x000fda0003f05270 */
[----:B0-----:R-:W-:Y:S05]  /*0870*/  @P0 BRA `(.L_x_2) ;  /* 0xfffffff8009c0947 */ /* 0x001fea000383ffff */
.L_x_1:
[----:B------:R-:W-:-:S04]  /*0880*/  LOP3.LUT R22, R13, 0x1, RZ, 0xc0, !PT ;  /* 0x000000010d167812 */ /* 0x000fc800078ec0ff */
[----:B------:R-:W-:-:S13]  /*0890*/  ISETP.NE.U32.AND P0, PT, R22, 0x1, PT ;  /* 0x000000011600780c */ /* 0x000fda0003f05070 */
[----:B------:R-:W-:Y:S05]  /*08a0*/  @P0 BRA `(.L_x_3) ;  /* 0x0000000000b80947 */ /* 0x000fea0003800000 */
[----:B------:R-:W0:Y:S01]  /*08b0*/  LDC.64 R26, c[0x0][0x3c0] ;  /* 0x0000f000ff1a7b82 */ /* 0x000e220000000a00 */
[C-C-:B------:R-:W-:Y:S02]  /*08c0*/  IMAD R29, R30.reuse, UR6, R3.reuse ;  /* 0x000000061e1d7c24 */ /* 0x140fe4000f8e0203 */
[----:B------:R-:W-:-:S05]  /*08d0*/  IMAD R31, R30, R12, R3 ;  /* 0x0000000c1e1f7224 */ /* 0x000fca00078e0203 */
[----:B------:R-:W1:Y:S08]  /*08e0*/  LDC.64 R22, c[0x0][0x398] ;  /* 0x0000e600ff167b82 */ /* 0x000e700000000a00 */
[----:B------:R-:W2:Y:S01]  /*08f0*/  LDC.64 R24, c[0x0][0x3a0] ;  /* 0x0000e800ff187b82 */ /* 0x000ea20000000a00 */
[----:B0-----:R-:W-:-:S05]  /*0900*/  IMAD.WIDE R26, R29, 0x8, R26 ;  /* 0x000000081d1a7825 */ /* 0x001fca00078e021a */
[----:B------:R-:W3:Y:S01]  /*0910*/  LDG.E.64 R28, desc[UR10][R26.64] ;  /* 0x0000000a1a1c7981 */ /* 0x000ee2000c1e1b00 */
[----:B-1----:R-:W-:-:S04]  /*0920*/  IMAD.WIDE R22, R31, 0x8, R22 ;  /* 0x000000081f167825 */ /* 0x002fc800078e0216 */
[----:B------:R-:W-:Y:S02]  /*0930*/  IMAD R31, R2, UR6, R3 ;  /* 0x00000006021f7c24 */ /* 0x000fe4000f8e0203 */
[----:B------:R-:W4:Y:S02]  /*0940*/  LDG.E.64 R22, desc[UR10][R22.64] ;  /* 0x0000000a16167981 */ /* 0x000f24000c1e1b00 */
[----:B------:R-:W-:-:S04]  /*0950*/  IMAD R31, R30, R0, R31 ;  /* 0x000000001e1f7224 */ /* 0x000fc800078e021f */
[----:B--2---:R-:W-:-:S05]  /*0960*/  IMAD.WIDE R24, R31, 0x8, R24 ;  /* 0x000000081f187825 */ /* 0x004fca00078e0218 */
[----:B------:R0:W2:Y:S01]  /*0970*/  LDG.E.64 R32, desc[UR10][R24.64] ;  /* 0x0000000a18207981 */ /* 0x0000a2000c1e1b00 */
[C---:B-----5:R-:W-:Y:S01]  /*0980*/  DADD R36, R8.reuse, R8 ;  /* 0x0000000008247229 */ /* 0x060fe20000000008 */
[----:B------:R-:W-:Y:S02]  /*0990*/  IMAD R30, R30, R13, R2 ;  /* 0x0000000d1e1e7224 */ /* 0x000fe400078e0202 */
[C---:B0-----:R-:W-:Y:S01]  /*09a0*/  IMAD.WIDE R24, R12.reuse, 0x8, R24 ;  /* 0x000000080c187825 */ /* 0x041fe200078e0218 */
[----:B---3--:R-:W-:Y:S01]  /*09b0*/  DMUL R34, R8, R28 ;  /* 0x0000001c08227228 */ /* 0x008fe20000000000 */
[----:B------:R-:W0:Y:S07]  /*09c0*/  LDC.64 R28, c[0x0][0x3c8] ;  /* 0x0000f200ff1c7b82 */ /* 0x000e2e0000000a00 */
[----:B----4-:R-:W-:Y:S01]  /*09d0*/  DFMA R10, R10, R22, R34 ;  /* 0x000000160a0a722b */ /* 0x010fe20000000022 */
[----:B------:R-:W-:-:S05]  /*09e0*/  IMAD.WIDE R34, R12, 0x8, R26 ;  /* 0x000000080c227825 */ /* 0x000fca00078e021a */
[----:B------:R1:W3:Y:S02]  /*09f0*/  LDG.E.64 R26, desc[UR10][R34.64] ;  /* 0x0000000a221a7981 */ /* 0x0002e4000c1e1b00 */
[----:B--2---:R-:W-:Y:S02]  /*0a00*/  DFMA R32, -R18, R32, R10 ;  /* 0x000000201220722b */ /* 0x004fe4000000010a */
[----:B------:R-:W-:Y:S01]  /*0a10*/  DMUL R10, R36, R22 ;  /* 0x00000016240a7228 */ /* 0x000fe20000000000 */
[----:B------:R-:W-:Y:S02]  /*0a20*/  IMAD R37, R30, UR9, R3 ;  /* 0x000000091e257c24 */ /* 0x000fe4000f8e0203 */
[----:B------:R-:W-:-:S05]  /*0a30*/  IMAD.WIDE R30, R12, 0x8, R34 ;  /* 0x000000080c1e7825 */ /* 0x000fca00078e0222 */
[----:B------:R-:W-:Y:S01]  /*0a40*/  DFMA R32, -R20, R10, R32 ;  /* 0x0000000a1420722b */ /* 0x000fe20000000120 */
[----:B0-----:R-:W-:Y:S01]  /*0a50*/  IMAD.WIDE R28, R37, 0x8, R28 ;  /* 0x00000008251c7825 */ /* 0x001fe200078e021c */
[----:B------:R-:W2:Y:S05]  /*0a60*/  LDG.E.64 R30, desc[UR10][R30.64] ;  /* 0x0000000a1e1e7981 */ /* 0x000eaa000c1e1b00 */
[----:B------:R0:W-:Y:S04]  /*0a70*/  STG.E.64 desc[UR10][R28.64], R32 ;  /* 0x000000201c007986 */ /* 0x0001e8000c101b0a */
[----:B------:R-:W4:Y:S01]  /*0a80*/  LDG.E.64 R36, desc[UR10][R24.64] ;  /* 0x0000000a18247981 */ /* 0x000f22000c1e1b00 */
[----:B-1----:R-:W-:Y:S01]  /*0a90*/  IMAD.WIDE R34, R12, 0x8, R24 ;  /* 0x000000080c227825 */ /* 0x002fe200078e0218 */
[----:B---3--:R-:W-:-:S08]  /*0aa0*/  DMUL R26, R8, R26 ;  /* 0x0000001a081a7228 */ /* 0x008fd00000000000 */
[----:B------:R-:W-:Y:S01]  /*0ab0*/  DFMA R26, R6, R22, R26 ;  /* 0x00000016061a722b */ /* 0x000fe2000000001a */
[----:B------:R-:W-:-:S07]  /*0ac0*/  IMAD.WIDE R6, R12, 0x8, R28 ;  /* 0x000000080c067825 */ /* 0x000fce00078e021c */
[----:B----4-:R-:W-:-:S08]  /*0ad0*/  DFMA R26, -R18, R36, R26 ;  /* 0x00000024121a722b */ /* 0x010fd0000000011a */
[----:B------:R-:W-:-:S07]  /*0ae0*/  DFMA R26, -R16, R10, R26 ;  /* 0x0000000a101a722b */ /* 0x000fce000000011a */
[----:B------:R0:W-:Y:S04]  /*0af0*/  STG.E.64 desc[UR10][R6.64], R26 ;  /* 0x0000001a06007986 */ /* 0x0001e8000c101b0a */
[----:B------:R-:W3:Y:S01]  /*0b00*/  LDG.E.64 R34, desc[UR10][R34.64] ;  /* 0x0000000a22227981 */ /* 0x000ee2000c1e1b00 */
[----:B--2---:R-:W-:-:S08]  /*0b10*/  DMUL R30, R8, R30 ;  /* 0x0000001e081e7228 */ /* 0x004fd00000000000 */
[----:B------:R-:W-:Y:S01]  /*0b20*/  DFMA R30, R4, R22, R30 ;  /* 0x00000016041e722b */ /* 0x000fe2000000001e */
[----:B------:R-:W-:-:S04]  /*0b30*/  IMAD.WIDE R4, R12, 0x8, R6 ;  /* 0x000000080c047825 */ /* 0x000fc800078e0206 */
[----:B------:R-:W-:-:S03]  /*0b40*/  IMAD.WIDE R8, R12, 0x8, R4 ;  /* 0x000000080c087825 */ /* 0x000fc600078e0204 */
[----:B---3--:R-:W-:-:S08]  /*0b50*/  DFMA R30, -R18, R34, R30 ;  /* 0x00000022121e722b */ /* 0x008fd0000000011e */
[----:B------:R-:W-:-:S07]  /*0b60*/  DFMA R30, -R14, R10, R30 ;  /* 0x0000000a0e1e722b */ /* 0x000fce000000011e */
[----:B------:R0:W-:Y:S04]  /*0b70*/  STG.E.64 desc[UR10][R4.64], R30 ;  /* 0x0000001e04007986 */ /* 0x0001e8000c101b0a */
[----:B------:R0:W-:Y:S02]  /*0b80*/  STG.E.64 desc[UR10][R8.64], RZ ;  /* 0x000000ff08007986 */ /* 0x0001e4000c101b0a */
.L_x_3:
[----:B------:R-:W-:-:S04]  /*0b90*/  IADD3 R2, PT, PT, R2, 0x1, RZ ;  /* 0x0000000102027810 */ /* 0x000fc80007ffe0ff */
[----:B------:R-:W-:-:S13]  /*0ba0*/  ISETP.NE.AND P0, PT, R2, R13, PT ;  /* 0x0000000d0200720c */ /* 0x000fda0003f05270 */
[----:B------:R-:W-:Y:S05]  /*0bb0*/  @P0 BRA `(.L_x_4) ;  /* 0xfffffff400880947 */ /* 0x000fea000383ffff */
[----:B------:R-:W1:Y:S01]  /*0bc0*/  LDCU UR4, c[0x0][0x360] ;  /* 0x00006c00ff0477ac */ /* 0x000e620008000800 */
[----:B------:R-:W1:Y:S02]  /*0bd0*/  LDC R2, c[0x0][0x370] ;  /* 0x0000dc00ff027b82 */ /* 0x000e640000000800 */
[----:B-1----:R-:W-:-:S05]  /*0be0*/  IMAD R3, R2, UR4, R3 ;  /* 0x0000000402037c24 */ /* 0x002fca000f8e0203 */
[----:B------:R-:W-:-:S13]  /*0bf0*/  ISETP.GE.AND P0, PT, R3, R12, PT ;  /* 0x0000000c0300720c */ /* 0x000fda0003f06270 */
[----:B------:R-:W-:Y:S05]  /*0c00*/  @!P0 BRA `(.L_x_5) ;  /* 0xfffffff400448947 */ /* 0x000fea000383ffff */
[----:B------:R-:W-:Y:S05]  /*0c10*/  EXIT ;  /* 0x000000000000794d */ /* 0x000fea0003800000 */
.L_x_0:
[----:B------:R-:W-:Y:S02]  /*0c20*/  ULOP3.LUT UR7, UR4, 0x3, URZ, 0xc0, !UPT ;  /* 0x0000000304077892 */ /* 0x000fe4000f8ec0ff */
[----:B------:R-:W-:Y:S02]  /*0c30*/  ULOP3.LUT UR4, UR4, 0x7ffffffc, URZ, 0xc0, !UPT ;  /* 0x7ffffffc04047892 */ /* 0x000fe4000f8ec0ff */
[----:B------:R-:W-:-:S12]  /*0c40*/  UIMAD UR5, UR5, 0xc, URZ ;  /* 0x0000000c050578a4 */ /* 0x000fd8000f8e02ff */
.L_x_12:
[----:B0-----:R-:W0:Y:S08]  /*0c50*/  LDC.64 R26, c[0x0][0x3a8] ;  /* 0x0000ea00ff1a7b82 */ /* 0x001e300000000a00 */
[----:B-1----:R-:W1:Y:S08]  /*0c60*/  LDC R21, c[0x0][0x380] ;  /* 0x0000e000ff157b82 */ /* 0x002e700000000800 */
[----:B--2---:R-:W2:Y:S01]  /*0c70*/  LDC.64 R24, c[0x0][0x3b0] ;  /* 0x0000ec00ff187b82 */ /* 0x004ea20000000a00 */
[----:B0-----:R-:W-:-:S04]  /*0c80*/  IMAD.WIDE R26, R3, 0x8, R26 ;  /* 0x00000008031a7825 */ /* 0x001fc800078e021a */
[C---:B-1----:R-:W-:Y:S02]  /*0c90*/  IMAD.WIDE R22, R21.reuse, 0x8, R26 ;  /* 0x0000000815167825 */ /* 0x042fe400078e021a */
[----:B------:R-:W5:Y:S02]  /*0ca0*/  LDG.E.64 R26, desc[UR10][R26.64] ;  /* 0x0000000a1a1a7981 */ /* 0x000f64000c1e1b00 */
[----:B------:R-:W-:Y:S02]  /*0cb0*/  IMAD.WIDE R20, R21, 0x8, R22 ;  /* 0x0000000815147825 */ /* 0x000fe400078e0216 */
[----:B------:R-:W5:Y:S02]  /*0cc0*/  LDG.E.64 R22, desc[UR10][R22.64] ;  /* 0x0000000a16167981 */ /* 0x000f64000c1e1b00 */
[----:B--2---:R-:W-:Y:S02]  /*0cd0*/  IMAD.WIDE R24, R3, 0x8, R24 ;  /* 0x0000000803187825 */ /* 0x004fe400078e0218 */
[----:B------:R-:W5:Y:S04]  /*0ce0*/  LDG.E.64 R20, desc[UR10][R20.64] ;  /* 0x0000000a14147981 */ /* 0x000f68000c1e1b00 */
[----:B------:R-:W5:Y:S01]  /*0cf0*/  LDG.E.64 R24, desc[UR10][R24.64] ;  /* 0x0000000a18187981 */ /* 0x000f62000c1e1b00 */
[----:B---3--:R-:W-:-:S07]  /*0d00*/  MOV R2, RZ ;  /* 0x000000ff00027202 */ /* 0x008fce0000000f00 */
.L_x_11:
[----:B0-----:R-:W0:Y:S01]  /*0d10*/  LDC.64 R18, c[0x0][0x3b8] ;  /* 0x0000ee00ff127b82 */ /* 0x001e220000000a00 */
[----:B------:R-:W-:-:S07]  /*0d20*/  IMAD R5, R2, UR6, R3 ;  /* 0x0000000602057c24 */ /* 0x000fce000f8e0203 */
[----:B-1----:R-:W1:Y:S08]  /*0d30*/  LDC R13, c[0x0][0x380] ;  /* 0x0000e000ff0d7b82 */ /* 0x002e700000000800 */
[----:B--2---:R-:W2:Y:S01]  /*0d40*/  LDC.64 R16, c[0x0][0x390] ;  /* 0x0000e400ff107b82 */ /* 0x004ea20000000a00 */
[----:B0-----:R-:W-:-:S04]  /*0d50*/  IMAD.WIDE R18, R5, 0x8, R18 ;  /* 0x0000000805127825 */ /* 0x001fc800078e0212 */
[C---:B-1----:R-:W-:Y:S02]  /*0d60*/  IMAD.WIDE R14, R13.reuse, 0x8, R18 ;  /* 0x000000080d0e7825 */ /* 0x042fe400078e0212 */
[----:B-----5:R-:W5:Y:S02]  /*0d70*/  LDG.E.64 R18, desc[UR10][R18.64] ;  /* 0x0000000a12127981 */ /* 0x020f64000c1e1b00 */
[----:B------:R-:W-:Y:S02]  /*0d80*/  IMAD R5, R2, R13, R3 ;  /* 0x0000000d02057224 */ /* 0x000fe400078e0203 */
[----:B------:R-:W-:Y:S02]  /*0d90*/  IMAD.WIDE R12, R13, 0x8, R14 ;  /* 0x000000080d0c7825 */ /* 0x000fe400078e020e */
[----:B------:R-:W5:Y:S02]  /*0da0*/  LDG.E.64 R14, desc[UR10][R14.64] ;  /* 0x0000000a0e0e7981 */ /* 0x000f64000c1e1b00 */
[----:B--2---:R-:W-:-:S02]  /*0db0*/  IMAD.WIDE R16, R5, 0x8, R16 ;  /* 0x0000000805107825 */ /* 0x004fc400078e0210 */
[----:B------:R-:W5:Y:S04]  /*0dc0*/  LDG.E.64 R12, desc[UR10][R12.64] ;  /* 0x0000000a0c0c7981 */ /* 0x000f68000c1e1b00 */
[----:B------:R-:W5:Y:S01]  /*0dd0*/  LDG.E.64 R16, desc[UR10][R16.64] ;  /* 0x0000000a10107981 */ /* 0x000f62000c1e1b00 */
[----:B---3--:R-:W-:-:S07]  /*0de0*/  HFMA2 R4, -RZ, RZ, 0, 0 ;  /* 0x00000000ff047431 */ /* 0x008fce00000001ff */
.L_x_10:
[----:B012---:R-:W0:Y:S01]  /*0df0*/  LDC.64 R38, c[0x0][0x3c0] ;  /* 0x0000f000ff267b82 */ /* 0x007e220000000a00 */
[----:B------:R-:W-:-:S07]  /*0e00*/  IMAD R5, R4, UR6, R3 ;  /* 0x0000000604057c24 */ /* 0x000fce000f8e0203 */
[----:B------:R-:W1:Y:S08]  /*0e10*/  LDC.64 R10, c[0x0][0x380] ;  /* 0x0000e000ff0a7b82 */ /* 0x000e700000000a00 */
[----:B------:R-:W2:Y:S08]  /*0e20*/  LDC.64 R30, c[0x0][0x398] ;  /* 0x0000e600ff1e7b82 */ /* 0x000eb00000000a00 */
[----:B---3--:R-:W3:Y:S01]  /*0e30*/  LDC.64 R8, c[0x0][0x3a0] ;  /* 0x0000e800ff087b82 */ /* 0x008ee20000000a00 */
[----:B0-----:R-:W-:-:S05]  /*0e40*/  IMAD.WIDE R38, R5, 0x8, R38 ;  /* 0x0000000805267825 */ /* 0x001fca00078e0226 */
[----:B------:R0:W4:Y:S01]  /*0e50*/  LDG.E.64 R6, desc[UR10][R38.64] ;  /* 0x0000000a26067981 */ /* 0x000122000c1e1b00 */
[--C-:B-1----:R-:W-:Y:S01]  /*0e60*/  IMAD R5, R4, R10, R3.reuse ;  /* 0x0000000a04057224 */ /* 0x102fe200078e0203 */
[----:B------:R-:W1:Y:S01]  /*0e70*/  LDC.64 R36, c[0x0][0x3c8] ;  /* 0x0000f200ff247b82 */ /* 0x000e620000000a00 */
[----:B------:R-:W-:Y:S02]  /*0e80*/  IMAD R42, R2, UR6, R3 ;  /* 0x00000006022a7c24 */ /* 0x000fe4000f8e0203 */
[----:B--2---:R-:W-:-:S04]  /*0e90*/  IMAD.WIDE R30, R5, 0x8, R30 ;  /* 0x00000008051e7825 */ /* 0x004fc800078e021e */
[----:B------:R-:W-:Y:S02]  /*0ea0*/  IMAD R33, R4, R0, R42 ;  /* 0x0000000004217224 */ /* 0x000fe400078e022a */
[----:B------:R-:W2:Y:S02]  /*0eb0*/  LDG.E.64 R30, desc[UR10][R30.64] ;  /* 0x0000000a1e1e7981 */ /* 0x000ea4000c1e1b00 */
[----:B---3--:R-:W-:-:S05]  /*0ec0*/  IMAD.WIDE R32, R33, 0x8, R8 ;  /* 0x0000000821207825 */ /* 0x008fca00078e0208 */
[----:B------:R3:W2:Y:S01]  /*0ed0*/  LDG.E.64 R28, desc[UR10][R32.64] ;  /* 0x0000000a201c7981 */ /* 0x0006a2000c1e1b00 */
[----:B0-----:R-:W-:-:S04]  /*0ee0*/  IMAD.WIDE R38, R10, 0x8, R38 ;  /* 0x000000080a267825 */ /* 0x001fc800078e0226 */
[----:B------:R-:W-:-:S04]  /*0ef0*/  IMAD R40, R4, R11, R2 ;  /* 0x0000000b04287224 */ /* 0x000fc800078e0202 */
[----:B------:R-:W-:Y:S02]  /*0f00*/  IMAD R5, R40, UR9, R3 ;  /* 0x0000000928057c24 */ /* 0x000fe4000f8e0203 */
[----:B------:R-:W-:-:S04]  /*0f10*/  IMAD.WIDE R40, R10, 0x8, R38 ;  /* 0x000000080a287825 */ /* 0x000fc800078e0226 */
[----:B-1----:R-:W-:Y:S02]  /*0f20*/  IMAD.WIDE R36, R5, 0x8, R36 ;  /* 0x0000000805247825 */ /* 0x002fe400078e0224 */
[----:B------:R-:W2:Y:S01]  /*0f30*/  LDG.E.64 R40, desc[UR10][R40.64] ;  /* 0x0000000a28287981 */ /* 0x000ea2000c1e1b00 */
[----:B------:R-:W0:Y:S01]  /*0f40*/  LDC R5, c[0x0][0x388] ;  /* 0x0000e200ff057b82 */ /* 0x000e220000000800 */
[----:B---3--:R-:W-:Y:S01]  /*0f50*/  IMAD.WIDE R32, R10, 0x8, R32 ;  /* 0x000000080a207825 */ /* 0x008fe200078e0220 */
[----:B----45:R-:W-:-:S08]  /*0f60*/  DMUL R6, R16, R6 ;  /* 0x0000000610067228 */ /* 0x030fd00000000000 */
[----:B--2---:R-:W-:Y:S02]  /*0f70*/  DFMA R34, R18, R30, R6 ;  /* 0x0000001e1222722b */ /* 0x004fe40000000006 */
[----:B------:R-:W-:-:S06]  /*0f80*/  DADD R6, R16, R16 ;  /* 0x0000000010067229 */ /* 0x000fcc0000000010 */
[----:B------:R-:W-:Y:S02]  /*0f90*/  DFMA R28, -R24, R28, R34 ;  /* 0x0000001c181c722b */ /* 0x000fe40000000122 */
[----:B------:R-:W2:Y:S01]  /*0fa0*/  LDG.E.64 R34, desc[UR10][R38.64] ;  /* 0x0000000a26227981 */ /* 0x000ea2000c1e1b00 */
[----:B------:R-:W-:-:S08]  /*0fb0*/  DMUL R6, R30, R6 ;  /* 0x000000061e067228 */ /* 0x000fd00000000000 */
[----:B------:R-:W-:-:S07]  /*0fc0*/  DFMA R28, -R26, R6, R28 ;  /* 0x000000061a1c722b */ /* 0x000fce000000011c */
[----:B------:R1:W-:Y:S04]  /*0fd0*/  STG.E.64 desc[UR10][R36.64], R28 ;  /* 0x0000001c24007986 */ /* 0x0003e8000c101b0a */
[----:B------:R-:W3:Y:S01]  /*0fe0*/  LDG.E.64 R44, desc[UR10][R32.64] ;  /* 0x0000000a202c7981 */ /* 0x000ee2000c1e1b00 */
[----:B--2---:R-:W-:-:S08]  /*0ff0*/  DMUL R34, R16, R34 ;  /* 0x0000002210227228 */ /* 0x004fd00000000000 */
[----:B------:R-:W-:-:S08]  /*1000*/  DFMA R34, R14, R30, R34 ;  /* 0x0000001e0e22722b */ /* 0x000fd00000000022 */
[----:B---3--:R-:W-:Y:S01]  /*1010*/  DFMA R34, -R24, R44, R34 ;  /* 0x0000002c1822722b */ /* 0x008fe20000000122 */
[----:B------:R-:W-:-:S07]  /*1020*/  IMAD.WIDE R44, R10, 0x8, R32 ;  /* 0x000000080a2c7825 */ /* 0x000fce00078e0220 */
[----:B------:R-:W-:Y:S01]  /*1030*/  DFMA R38, -R22, R6, R34 ;  /* 0x000000061626722b */ /* 0x000fe20000000122 */
[----:B------:R-:W-:-:S06]  /*1040*/  IMAD.WIDE R34, R10, 0x8, R36 ;  /* 0x000000080a227825 */ /* 0x000fcc00078e0224 */
[----:B------:R2:W-:Y:S04]  /*1050*/  STG.E.64 desc[UR10][R34.64], R38 ;  /* 0x0000002622007986 */ /* 0x0005e8000c101b0a */
[----:B------:R-:W3:Y:S01]  /*1060*/  LDG.E.64 R44, desc[UR10][R44.64] ;  /* 0x0000000a2c2c7981 */ /* 0x000ee2000c1e1b00 */
[----:B------:R-:W-:-:S08]  /*1070*/  DMUL R40, R16, R40 ;  /* 0x0000002810287228 */ /* 0x000fd00000000000 */
[----:B------:R-:W-:Y:S01]  /*1080*/  DFMA R40, R12, R30, R40 ;  /* 0x0000001e0c28722b */ /* 0x000fe20000000028 */
[----:B------:R-:W-:Y:S01]  /*1090*/  IMAD.WIDE R30, R10, 0x8, R34 ;  /* 0x000000080a1e7825 */ /* 0x000fe200078e0222 */
[----:B0-----:R-:W-:Y:S02]  /*10a0*/  ISETP.GE.U32.AND P0, PT, R5, 0x4, PT ;  /* 0x000000040500780c */ /* 0x001fe40003f06070 */
[----:B------:R-:W-:-:S04]  /*10b0*/  CS2R R32, SRZ ;  /* 0x0000000000207805 */ /* 0x000fc8000001ff00 */
[----:B---3--:R-:W-:-:S08]  /*10c0*/  DFMA R40, -R24, R44, R40 ;  /* 0x0000002c1828722b */ /* 0x008fd00000000128 */
[----:B-1----:R-:W-:Y:S01]  /*10d0*/  DFMA R28, -R20, R6, R40 ;  /* 0x00000006141c722b */ /* 0x002fe20000000128 */
[----:B------:R-:W-:-:S06]  /*10e0*/  IMAD.WIDE R6, R10, 0x8, R30 ;  /* 0x000000080a067825 */ /* 0x000fcc00078e021e */
[----:B------:R2:W-:Y:S04]  /*10f0*/  STG.E.64 desc[UR10][R30.64], R28 ;  /* 0x0000001c1e007986 */ /* 0x0005e8000c101b0a */
[----:B------:R2:W-:Y:S01]  /*1100*/  STG.E.64 desc[UR10][R6.64], RZ ;  /* 0x000000ff06007986 */ /* 0x0005e2000c101b0a */
[----:B------:R-:W-:Y:S01]  /*1110*/  MOV R41, RZ ;  /* 0x000000ff00297202 */ /* 0x000fe20000000f00 */
[----:B------:R-:W-:Y:S06]  /*1120*/  @!P0 BRA `(.L_x_6) ;  /* 0x0000000400488947 */ /* 0x000fec0003800000 */
[----:B------:R-:W-:Y:S01]  /*1130*/  UIADD3 UR8, UPT, UPT, -UR4, URZ, URZ ;  /* 0x000000ff04087290 */ /* 0x000fe2000fffe1ff */
[----:B------:R-:W-:Y:S01]  /*1140*/  IMAD R41, R4, R0, R3 ;  /* 0x0000000004297224 */ /* 0x000fe200078e0203 */
[----:B------:R-:W-:-:S04]  /*1150*/  CS2R R32, SRZ ;  /* 0x0000000000207805 */ /* 0x000fc8000001ff00 */
[----:B------:R-:W-:-:S07]  /*1160*/  MOV R40, UR8 ;  /* 0x0000000800287c02 */ /* 0x000fce0008000f00 */
.L_x_7:
[----:B--2---:R-:W-:-:S04]  /*1170*/  IMAD.WIDE R38, R42, 0x8, R8 ;  /* 0x000000082a267825 */ /* 0x004fc800078e0208 */
[----:B------:R-:W-:Y:S01]  /*1180*/  IMAD.WIDE R28, R41, 0x8, R8 ;  /* 0x00000008291c7825 */ /* 0x000fe200078e0208 */
[----:B0-----:R-:W2:Y:S04]  /*1190*/  LDG.E.64 R30, desc[UR10][R38.64] ;  /* 0x0000000a261e7981 */ /* 0x001ea8000c1e1b00 */
[----:B------:R0:W2:Y:S01]  /*11a0*/  LDG.E.64 R36, desc[UR10][R28.64] ;  /* 0x0000000a1c247981 */ /* 0x0000a2000c1e1b00 */
[----:B------:R-:W-:-:S04]  /*11b0*/  IMAD.WIDE R34, R10, 0x8, R38 ;  /* 0x000000080a227825 */ /* 0x000fc800078e0226 */
[----:B0-----:R-:W-:Y:S01]  /*11c0*/  IMAD.WIDE R28, R10, 0x8, R28 ;  /* 0x000000080a1c7825 */ /* 0x001fe200078e021c */
[----:B--2---:R-:W-:-:S07]  /*11d0*/  DFMA R36, R30, R36, R32 ;  /* 0x000000241e24722b */ /* 0x004fce0000000020 */
[----:B------:R-:W-:Y:S04]  /*11e0*/  STG.E.64 desc[UR10][R6.64], R36 ;  /* 0x0000002406007986 */ /* 0x000fe8000c101b0a */
[----:B------:R-:W2:Y:S04]  /*11f0*/  LDG.E.64 R30, desc[UR10][R28.64] ;  /* 0x0000000a1c1e7981 */ /* 0x000ea8000c1e1b00 */
[----:B------:R0:W2:Y:S02]  /*1200*/  LDG.E.64 R32, desc[UR10][R34.64] ;  /* 0x0000000a22207981 */ /* 0x0000a4000c1e1b00 */
[----:B0-----:R-:W-:Y:S01]  /*1210*/  IMAD.WIDE R34, R10, 0x8, R34 ;  /* 0x000000080a227825 */ /* 0x001fe200078e0222 */
[----:B--2---:R-:W-:-:S03]  /*1220*/  DFMA R44, R32, R30, R36 ;  /* 0x0000001e202c722b */ /* 0x004fc60000000024 */
[----:B------:R-:W-:-:S04]  /*1230*/  IMAD.WIDE R32, R10, 0x8, R28 ;  /* 0x000000080a207825 */ /* 0x000fc800078e021c */
[----:B------:R0:W-:Y:S04]  /*1240*/  STG.E.64 desc[UR10][R6.64], R44 ;  /* 0x0000002c06007986 */ /* 0x0001e8000c101b0a */
[----:B------:R-:W0:Y:S04]  /*1250*/  LDG.E.64 R28, desc[UR10][R34.64] ;  /* 0x0000000a221c7981 */ /* 0x000e28000c1e1b00 */
[----:B------:R-:W0:Y:S01]  /*1260*/  LDG.E.64 R30, desc[UR10][R32.64] ;  /* 0x0000000a201e7981 */ /* 0x000e22000c1e1b00 */
[----:B------:R-:W-:Y:S01]  /*1270*/  IMAD.WIDE R38, R0, 0x8, R38 ;  /* 0x0000000800267825 */ /* 0x000fe200078e0226 */
[----:B0-----:R-:W-:-:S03]  /*1280*/  DFMA R44, R28, R30, R44 ;  /* 0x0000001e1c2c722b */ /* 0x001fc6000000002c */
[----:B------:R-:W-:-:S04]  /*1290*/  IMAD.WIDE R30, R10, 0x8, R32 ;  /* 0x000000080a1e7825 */ /* 0x000fc800078e0220 */
[----:B------:R0:W-:Y:S04]  /*12a0*/  STG.E.64 desc[UR10][R6.64], R44 ;  /* 0x0000002c06007986 */ /* 0x0001e8000c101b0a */
[----:B------:R-:W2:Y:S04]  /*12b0*/  LDG.E.64 R28, desc[UR10][R38.64] ;  /* 0x0000000a261c7981 */ /* 0x000ea8000c1e1b00 */
[----:B------:R1:W2:Y:S01]  /*12c0*/  LDG.E.64 R36, desc[UR10][R30.64] ;  /* 0x0000000a1e247981 */ /* 0x0002a2000c1e1b00 */
[----:B------:R-:W-:-:S04]  /*12d0*/  IMAD.WIDE R34, R10, 0x8, R38 ;  /* 0x000000080a227825 */ /* 0x000fc800078e0226 */
[----:B-1----:R-:W-:Y:S01]  /*12e0*/  IMAD.WIDE R30, R10, 0x8, R30 ;  /* 0x000000080a1e7825 */ /* 0x002fe200078e021e */
[----:B--2---:R-:W-:-:S07]  /*12f0*/  DFMA R36, R28, R36, R44 ;  /* 0x000000241c24722b */ /* 0x004fce000000002c */
[----:B------:R1:W-:Y:S04]  /*1300*/  STG.E.64 desc[UR10][R6.64], R36 ;  /* 0x0000002406007986 */ /* 0x0003e8000c101b0a */
[----:B------:R-:W2:Y:S04]  /*1310*/  LDG.E.64 R28, desc[UR10][R30.64] ;  /* 0x0000000a1e1c7981 */ /* 0x000ea8000c1e1b00 */
[----:B------:R-:W2:Y:S01]  /*1320*/  LDG.E.64 R32, desc[UR10][R34.64] ;  /* 0x0000000a22207981 */ /* 0x000ea2000c1e1b00 */
[----:B0-----:R-:W-:Y:S01]  /*1330*/  IMAD.WIDE R44, R10, 0x8, R30 ;  /* 0x000000080a2c7825 */ /* 0x001fe200078e021e */
[----:B--2---:R-:W-:-:S03]  /*1340*/  DFMA R28, R32, R28, R36 ;  /* 0x0000001c201c722b */ /* 0x004fc60000000024 */
[----:B-1----:R-:W-:-:S04]  /*1350*/  IMAD.WIDE R36, R10, 0x8, R34 ;  /* 0x000000080a247825 */ /* 0x002fc800078e0222 */
[----:B------:R0:W-:Y:S04]  /*1360*/  STG.E.64 desc[UR10][R6.64], R28 ;  /* 0x0000001c06007986 */ /* 0x0001e8000c101b0a */
[----:B------:R1:W2:Y:S04]  /*1370*/  LDG.E.64 R30, desc[UR10][R36.64] ;  /* 0x0000000a241e7981 */ /* 0x0002a8000c1e1b00 */
[----:B------:R-:W2:Y:S01]  /*1380*/  LDG.E.64 R32, desc[UR10][R44.64] ;  /* 0x0000000a2c207981 */ /* 0x000ea2000c1e1b00 */
[----:B-1----:R-:W-:Y:S01]  /*1390*/  IMAD.WIDE R36, R10, 0x8, R44 ;  /* 0x000000080a247825 */ /* 0x002fe200078e022c */
[----:B--2---:R-:W-:-:S03]  /*13a0*/  DFMA R32, R30, R32, R28 ;  /* 0x000000201e20722b */ /* 0x004fc6000000001c */
[----:B0-----:R-:W-:-:S04]  /*13b0*/  IMAD.WIDE R28, R0, 0x8, R38 ;  /* 0x00000008001c7825 */ /* 0x001fc800078e0226 */
[----:B------:R0:W-:Y:S04]  /*13c0*/  STG.E.64 desc[UR10][R6.64], R32 ;  /* 0x0000002006007986 */ /* 0x0001e8000c101b0a */
[----:B------:R-:W2:Y:S04]  /*13d0*/  LDG.E.64 R34, desc[UR10][R28.64] ;  /* 0x0000000a1c227981 */ /* 0x000ea8000c1e1b00 */
[----:B------:R-:W2:Y:S02]  /*13e0*/  LDG.E.64 R30, desc[UR10][R36.64] ;  /* 0x0000000a241e7981 */ /* 0x000ea4000c1e1b00 */
[----:B--2---:R-:W-:Y:S01]  /*13f0*/  DFMA R30, R34, R30, R32 ;  /* 0x0000001e221e722b */ /* 0x004fe20000000020 */
[----:B0-----:R-:W-:-:S04]  /*1400*/  IMAD.WIDE R32, R10, 0x8, R36 ;  /* 0x000000080a207825 */ /* 0x001fc800078e0224 */
[C---:B------:R-:W-:Y:S02]  /*1410*/  IMAD.WIDE R34, R10.reuse, 0x8, R28 ;  /* 0x000000080a227825 */ /* 0x040fe400078e021c */
[----:B------:R-:W-:Y:S04]  /*1420*/  STG.E.64 desc[UR10][R6.64], R30 ;  /* 0x0000001e06007986 */ /* 0x000fe8000c101b0a */
[----:B------:R0:W2:Y:S04]  /*1430*/  LDG.E.64 R36, desc[UR10][R32.64] ;  /* 0x0000000a20247981 */ /* 0x0000a8000c1e1b00 */
[----:B------:R-:W2:Y:S01]  /*1440*/  LDG.E.64 R38, desc[UR10][R34.64] ;  /* 0x0000000a22267981 */ /* 0x000ea2000c1e1b00 */
[----:B------:R-:W-:-:S04]  /*1450*/  IMAD.WIDE R44, R10, 0x8, R34 ;  /* 0x000000080a2c7825 */ /* 0x000fc800078e0222 */
[----:B0-----:R-:W-:Y:S01]  /*1460*/  IMAD.WIDE R32, R10, 0x8, R32 ;  /* 0x000000080a207825 */ /* 0x001fe200078e0220 */
[----:B--2---:R-:W-:-:S07]  /*1470*/  DFMA R38, R38, R36, R30 ;  /* 0x000000242626722b */ /* 0x004fce000000001e */
[----:B------:R0:W-:Y:S04]  /*1480*/  STG.E.64 desc[UR10][R6.64], R38 ;  /* 0x0000002606007986 */ /* 0x0001e8000c101b0a */
[----:B------:R-:W2:Y:S04]  /*1490*/  LDG.E.64 R44, desc[UR10][R44.64] ;  /* 0x0000000a2c2c7981 */ /* 0x000ea8000c1e1b00 */
[----:B------:R-:W2:Y:S02]  /*14a0*/  LDG.E.64 R36, desc[UR10][R32.64] ;  /* 0x0000000a20247981 */ /* 0x000ea4000c1e1b00 */
[----:B--2---:R-:W-:Y:S01]  /*14b0*/  DFMA R36, R44, R36, R38 ;  /* 0x000000242c24722b */ /* 0x004fe20000000026 */
[----:B------:R-:W-:-:S04]  /*14c0*/  IMAD.WIDE R44, R0, 0x8, R28 ;  /* 0x00000008002c7825 */ /* 0x000fc800078e021c */
[C---:B0-----:R-:W-:Y:S02]  /*14d0*/  IMAD.WIDE R38, R10.reuse, 0x8, R32 ;  /* 0x000000080a267825 */ /* 0x041fe400078e0220 */
[----:B------:R0:W-:Y:S04]  /*14e0*/  STG.E.64 desc[UR10][R6.64], R36 ;  /* 0x0000002406007986 */ /* 0x0001e8000c101b0a */
[----:B------:R-:W0:Y:S04]  /*14f0*/  LDG.E.64 R30, desc[UR10][R44.64] ;  /* 0x0000000a2c1e7981 */ /* 0x000e28000c1e1b00 */
[----:B------:R-:W0:Y:S01]  /*1500*/  LDG.E.64 R28, desc[UR10][R38.64] ;  /* 0x0000000a261c7981 */ /* 0x000e22000c1e1b00 */
[----:B------:R-:W-:Y:S01]  /*1510*/  IMAD.WIDE R34, R10, 0x8, R44 ;  /* 0x000000080a227825 */ /* 0x000fe200078e022c */
[----:B0-----:R-:W-:-:S03]  /*1520*/  DFMA R36, R30, R28, R36 ;  /* 0x0000001c1e24722b */ /* 0x001fc60000000024 */
[----:B------:R-:W-:-:S04]  /*1530*/  IMAD.WIDE R28, R10, 0x8, R38 ;  /* 0x000000080a1c7825 */ /* 0x000fc800078e0226 */
[----:B------:R0:W-:Y:S04]  /*1540*/  STG.E.64 desc[UR10][R6.64], R36 ;  /* 0x0000002406007986 */ /* 0x0001e8000c101b0a */
[----:B------:R1:W2:Y:S04]  /*1550*/  LDG.E.64 R30, desc[UR10][R34.64] ;  /* 0x0000000a221e7981 */ /* 0x0002a8000c1e1b00 */
[----:B------:R3:W2:Y:S01]  /*1560*/  LDG.E.64 R32, desc[UR10][R28.64] ;  /* 0x0000000a1c207981 */ /* 0x0006a2000c1e1b00 */
[----:B-1----:R-:W-:-:S04]  /*1570*/  IMAD.WIDE R34, R10, 0x8, R34 ;  /* 0x000000080a227825 */ /* 0x002fc800078e0222 */
[----:B---3--:R-:W-:Y:S01]  /*1580*/  IMAD.WIDE R28, R10, 0x8, R28 ;  /* 0x000000080a1c7825 */ /* 0x008fe200078e021c */
[----:B--2---:R-:W-:-:S07]  /*1590*/  DFMA R30, R30, R32, R36 ;  /* 0x000000201e1e722b */ /* 0x004fce0000000024 */
[----:B------:R0:W-:Y:S04]  /*15a0*/  STG.E.64 desc[UR10][R6.64], R30 ;  /* 0x0000001e06007986 */ /* 0x0001e8000c101b0a */
[----:B------:R-:W2:Y:S04]  /*15b0*/  LDG.E.64 R32, desc[UR10][R34.64] ;  /* 0x0000000a22207981 */ /* 0x000ea8000c1e1b00 */
[----:B------:R-:W2:Y:S01]  /*15c0*/  LDG.E.64 R38, desc[UR10][R28.64] ;  /* 0x0000000a1c267981 */ /* 0x000ea2000c1e1b00 */
[----:B------:R-:W-:Y:S01]  /*15d0*/  IADD3 R40, PT, PT, R40, 0x4, RZ ;  /* 0x0000000428287810 */ /* 0x000fe20007ffe0ff */
[----:B------:R-:W-:Y:S01]  /*15e0*/  IMAD R42, R11, UR5, R42 ;  /* 0x000000050b2a7c24 */ /* 0x000fe2000f8e022a */
[----:B------:R-:W-:-:S02]  /*15f0*/  IADD3 R41, PT, PT, R41, UR5, RZ ;  /* 0x0000000529297c10 */ /* 0x000fc4000fffe0ff */
[----:B------:R-:W-:Y:S01]  /*1600*/  ISETP.NE.AND P0, PT, R40, RZ, PT ;  /* 0x000000ff2800720c */ /* 0x000fe20003f05270 */
[----:B--2---:R-:W-:-:S07]  /*1610*/  DFMA R32, R32, R38, R30 ;  /* 0x000000262020722b */ /* 0x004fce000000001e */
[----:B------:R0:W-:Y:S05]  /*1620*/  STG.E.64 desc[UR10][R6.64], R32 ;  /* 0x0000002006007986 */ /* 0x0001ea000c101b0a */
[----:B------:R-:W-:Y:S05]  /*1630*/  @P0 BRA `(.L_x_7) ;  /* 0xfffffff800cc0947 */ /* 0x000fea000383ffff */
[----:B------:R-:W-:-:S07]  /*1640*/  MOV R41, UR4 ;  /* 0x0000000400297c02 */ /* 0x000fce0008000f00 */
.L_x_6:
[----:B------:R-:W-:-:S09]  /*1650*/  UISETP.NE.AND UP0, UPT, UR7, URZ, UPT ;  /* 0x000000ff0700728c */ /* 0x000fd2000bf05270 */
[----:B------:R-:W-:Y:S05]  /*1660*/  BRA.U !UP0, `(.L_x_8) ;  /* 0x0000000508087547 */ /* 0x000fea000b800000 */
[----:B------:R-:W-:Y:S01]  /*1670*/  UISETP.NE.AND UP0, UPT, UR7, 0x1, UPT ;  /* 0x000000010700788c */ /* 0x000fe2000bf05270 */
[----:B------:R-:W-:Y:S01]  /*1680*/  LOP3.LUT P0, RZ, R5, 0x1, RZ, 0xc0, !PT ;  /* 0x0000000105ff7812 */ /* 0x000fe2000780c0ff */
[----:B------:R-:W-:-:S07]  /*1690*/  IMAD R5, R2, UR6, R3 ;  /* 0x0000000602057c24 */ /* 0x000fce000f8e0203 */
[----:B------:R-:W-:Y:S05]  /*16a0*/  BRA.U !UP0, `(.L_x_9) ;  /* 0x0000000108a07547 */ /* 0x000fea000b800000 */
[-C--:B--2---:R-:W-:Y:S02]  /*16b0*/  IMAD R28, R4, R0.reuse, R3 ;  /* 0x00000000041c7224 */ /* 0x084fe400078e0203 */
[C---:B------:R-:W-:Y:S02]  /*16c0*/  IMAD R29, R41.reuse, R0, R5 ;  /* 0x00000000291d7224 */ /* 0x040fe400078e0205 */
[----:B------:R-:W-:Y:S02]  /*16d0*/  IMAD R43, R41, UR6, R28 ;  /* 0x00000006292b7c24 */ /* 0x000fe4000f8e021c */
[----:B------:R-:W-:-:S04]  /*16e0*/  IMAD.WIDE R28, R29, 0x8, R8 ;  /* 0x000000081d1c7825 */ /* 0x000fc800078e0208 */
[----:B------:R-:W-:Y:S01]  /*16f0*/  IMAD.WIDE R42, R43, 0x8, R8 ;  /* 0x000000082b2a7825 */ /* 0x000fe200078e0208 */
[----:B0-----:R-:W2:Y:S04]  /*1700*/  LDG.E.64 R30, desc[UR10][R28.64] ;  /* 0x0000000a1c1e7981 */ /* 0x001ea8000c1e1b00 */
[----:B------:R-:W2:Y:S02]  /*1710*/  LDG.E.64 R34, desc[UR10][R42.64] ;  /* 0x0000000a2a227981 */ /* 0x000ea4000c1e1b00 */
[----:B--2---:R-:W-:Y:S01]  /*1720*/  DFMA R32, R30, R34, R32 ;  /* 0x000000221e20722b */ /* 0x004fe20000000020 */
[----:B------:R-:W-:-:S04]  /*1730*/  IMAD.WIDE R30, R10, 0x8, R42 ;  /* 0x000000080a1e7825 */ /* 0x000fc800078e022a */
[C---:B------:R-:W-:Y:S02]  /*1740*/  IMAD.WIDE R34, R10.reuse, 0x8, R28 ;  /* 0x000000080a227825 */ /* 0x040fe400078e021c */
[----:B------:R0:W-:Y:S04]  /*1750*/  STG.E.64 desc[UR10][R6.64], R32 ;  /* 0x0000002006007986 */ /* 0x0001e8000c101b0a */
[----:B------:R-:W2:Y:S04]  /*1760*/  LDG.E.64 R36, desc[UR10][R30.64] ;  /* 0x0000000a1e247981 */ /* 0x000ea8000c1e1b00 */
[----:B------:R-:W2:Y:S01]  /*1770*/  LDG.E.64 R38, desc[UR10][R34.64] ;  /* 0x0000000a22267981 */ /* 0x000ea2000c1e1b00 */
[----:B------:R-:W-:Y:S01]  /*1780*/  IMAD.WIDE R44, R10, 0x8, R34 ;  /* 0x000000080a2c7825 */ /* 0x000fe200078e0222 */
[----:B--2---:R-:W-:-:S03]  /*1790*/  DFMA R36, R38, R36, R32 ;  /* 0x000000242624722b */ /* 0x004fc60000000020 */
[----:B------:R-:W-:-:S04]  /*17a0*/  IMAD.WIDE R38, R10, 0x8, R30 ;  /* 0x000000080a267825 */ /* 0x000fc800078e021e */
[----:B------:R1:W-:Y:S04]  /*17b0*/  STG.E.64 desc[UR10][R6.64], R36 ;  /* 0x0000002406007986 */ /* 0x0003e8000c101b0a */
[----:B------:R-:W2:Y:S04]  /*17c0*/  LDG.E.64 R42, desc[UR10][R44.64] ;  /* 0x0000000a2c2a7981 */ /* 0x000ea8000c1e1b00 */
[----:B------:R-:W2:Y:S01]  /*17d0*/  LDG.E.64 R30, desc[UR10][R38.64] ;  /* 0x0000000a261e7981 */ /* 0x000ea2000c1e1b00 */
[----:B------:R-:W-:-:S04]  /*17e0*/  IMAD.WIDE R28, R0, 0x8, R28 ;  /* 0x00000008001c7825 */ /* 0x000fc800078e021c */
[----:B0-----:R-:W-:Y:S01]  /*17f0*/  IMAD.WIDE R32, R10, 0x8, R38 ;  /* 0x000000080a207825 */ /* 0x001fe200078e0226 */
[----:B--2---:R-:W-:-:S07]  /*1800*/  DFMA R42, R42, R30, R36 ;  /* 0x0000001e2a2a722b */ /* 0x004fce0000000024 */
[----:B------:R0:W-:Y:S04]  /*1810*/  STG.E.64 desc[UR10][R6.64], R42 ;  /* 0x0000002a06007986 */ /* 0x0001e8000c101b0a */
[----:B------:R-:W2:Y:S04]  /*1820*/  LDG.E.64 R34, desc[UR10][R28.64] ;  /* 0x0000000a1c227981 */ /* 0x000ea8000c1e1b00 */
[----:B------:R-:W2:Y:S01]  /*1830*/  LDG.E.64 R30, desc[UR10][R32.64] ;  /* 0x0000000a201e7981 */ /* 0x000ea2000c1e1b00 */
[----:B-1----:R-:W-:Y:S01]  /*1840*/  IMAD.WIDE R36, R10, 0x8, R32 ;  /* 0x000000080a247825 */ /* 0x002fe200078e0220 */
[----:B--2---:R-:W-:-:S03]  /*1850*/  DFMA R34, R34, R30, R42 ;  /* 0x0000001e2222722b */ /* 0x004fc6000000002a */
[----:B------:R-:W-:-:S04]  /*1860*/  IMAD.WIDE R30, R10, 0x8, R28 ;  /* 0x000000080a1e7825 */ /* 0x000fc800078e021c */
[----:B------:R1:W-:Y:S04]  /*1870*/  STG.E.64 desc[UR10][R6.64], R34 ;  /* 0x0000002206007986 */ /* 0x0003e8000c101b0a */
[----:B------:R-:W2:Y:S04]  /*1880*/  LDG.E.64 R38, desc[UR10][R30.64] ;  /* 0x0000000a1e267981 */ /* 0x000ea8000c1e1b00 */
[----:B------:R-:W2:Y:S01]  /*1890*/  LDG.E.64 R44, desc[UR10][R36.64] ;  /* 0x0000000a242c7981 */ /* 0x000ea2000c1e1b00 */
[----:B0-----:R-:W-:Y:S01]  /*18a0*/  IMAD.WIDE R42, R10, 0x8, R36 ;  /* 0x000000080a2a7825 */ /* 0x001fe200078e0224 */
[----:B--2---:R-:W-:-:S03]  /*18b0*/  DFMA R38, R38, R44, R34 ;  /* 0x0000002c2626722b */ /* 0x004fc60000000022 */
[----:B------:R-:W-:-:S04]  /*18c0*/  IMAD.WIDE R44, R10, 0x8, R30 ;  /* 0x000000080a2c7825 */ /* 0x000fc800078e021e */
[----:B------:R1:W-:Y:S04]  /*18d0*/  STG.E.64 desc[UR10][R6.64], R38 ;  /* 0x0000002606007986 */ /* 0x0003e8000c101b0a */
[----:B------:R-:W2:Y:S04]  /*18e0*/  LDG.E.64 R44, desc[UR10][R44.64] ;  /* 0x0000000a2c2c7981 */ /* 0x000ea8000c1e1b00 */
[----:B------:R-:W2:Y:S01]  /*18f0*/  LDG.E.64 R42, desc[UR10][R42.64] ;  /* 0x0000000a2a2a7981 */ /* 0x000ea2000c1e1b00 */
[----:B------:R-:W-:Y:S01]  /*1900*/  IADD3 R41, PT, PT, R41, 0x2, RZ ;  /* 0x0000000229297810 */ /* 0x000fe20007ffe0ff */
[----:B--2---:R-:W-:-:S07]  /*1910*/  DFMA R32, R44, R42, R38 ;  /* 0x0000002a2c20722b */ /* 0x004fce0000000026 */
[----:B------:R1:W-:Y:S04]  /*1920*/  STG.E.64 desc[UR10][R6.64], R32 ;  /* 0x0000002006007986 */ /* 0x0003e8000c101b0a */
.L_x_9:
[----:B------:R-:W-:Y:S05]  /*1930*/  @!P0 BRA `(.L_x_8) ;  /* 0x0000000000548947 */ /* 0x000fea0003800000 */
[-C--:B--2---:R-:W-:Y:S02]  /*1940*/  IMAD R28, R4, R0.reuse, R3 ;  /* 0x00000000041c7224 */ /* 0x084fe400078e0203 */
[C---:B------:R-:W-:Y:S02]  /*1950*/  IMAD R29, R41.reuse, R0, R5 ;  /* 0x00000000291d7224 */ /* 0x040fe400078e0205 */
[----:B0-----:R-:W-:Y:S02]  /*1960*/  IMAD R31, R41, UR6, R28 ;  /* 0x00000006291f7c24 */ /* 0x001fe4000f8e021c */
[----:B------:R-:W-:-:S04]  /*1970*/  IMAD.WIDE R28, R29, 0x8, R8 ;  /* 0x000000081d1c7825 */ /* 0x000fc800078e0208 */
[----:B------:R-:W-:Y:S02]  /*1980*/  IMAD.WIDE R30, R31, 0x8, R8 ;  /* 0x000000081f1e7825 */ /* 0x000fe400078e0208 */
[----:B------:R-:W2:Y:S04]  /*1990*/  LDG.E.64 R8, desc[UR10][R28.64] ;  /* 0x0000000a1c087981 */ /* 0x000ea8000c1e1b00 */
[----:B-1----:R-:W2:Y:S01]  /*19a0*/  LDG.E.64 R34, desc[UR10][R30.64] ;  /* 0x0000000a1e227981 */ /* 0x002ea2000c1e1b00 */
[----:B------:R-:W-:Y:S01]  /*19b0*/  IMAD.WIDE R36, R10, 0x8, R30 ;  /* 0x000000080a247825 */ /* 0x000fe200078e021e */
[----:B--2---:R-:W-:-:S03]  /*19c0*/  DFMA R8, R8, R34, R32 ;  /* 0x000000220808722b */ /* 0x004fc60000000020 */
[----:B------:R-:W-:-:S04]  /*19d0*/  IMAD.WIDE R32, R10, 0x8, R28 ;  /* 0x000000080a207825 */ /* 0x000fc800078e021c */
        /* <DEDUP_REMOVED lines=8> */
[----:B------:R-:W2:Y:S02]  /*1a60*/  LDG.E.64 R40, desc[UR10][R40.64] ;  /* 0x0000000a28287981 */ /* 0x000ea4000c1e1b00 */
[----:B--2---:R-:W-:-:S07]  /*1a70*/  DFMA R28, R38, R40, R34 ;  /* 0x00000028261c722b */ /* 0x004fce0000000022 */
[----:B------:R3:W-:Y:S04]  /*1a80*/  STG.E.64 desc[UR10][R6.64], R28 ;  /* 0x0000001c06007986 */ /* 0x0007e8000c101b0a */
.L_x_8:
[----:B------:R-:W-:-:S04]  /*1a90*/  IADD3 R4, PT, PT, R4, 0x1, RZ ;  /* 0x0000000104047810 */ /* 0x000fc80007ffe0ff */
[----:B------:R-:W-:-:S13]  /*1aa0*/  ISETP.NE.AND P0, PT, R4, R11, PT ;  /* 0x0000000b0400720c */ /* 0x000fda0003f05270 */
[----:B------:R-:W-:Y:S05]  /*1ab0*/  @P0 BRA `(.L_x_10) ;  /* 0xfffffff000cc0947 */ /* 0x000fea000383ffff */
[----:B------:R-:W-:-:S04]  /*1ac0*/  IADD3 R2, PT, PT, R2, 0x1, RZ ;  /* 0x0000000102027810 */ /* 0x000fc80007ffe0ff */
[----:B------:R-:W-:-:S13]  /*1ad0*/  ISETP.NE.AND P0, PT, R2, R11, PT ;  /* 0x0000000b0200720c */ /* 0x000fda0003f05270 */
[----:B------:R-:W-:Y:S05]  /*1ae0*/  @P0 BRA `(.L_x_11) ;  /* 0xfffffff000880947 */ /* 0x000fea000383ffff */
[----:B------:R-:W4:Y:S01]  /*1af0*/  LDCU UR8, c[0x0][0x360] ;  /* 0x00006c00ff0877ac */ /* 0x000f220008000800 */
[----:B------:R-:W4:Y:S02]  /*1b00*/  LDC R2, c[0x0][0x370] ;  /* 0x0000dc00ff027b82 */ /* 0x000f240000000800 */
[----:B----4-:R-:W-:-:S05]  /*1b10*/  IMAD R3, R2, UR8, R3 ;  /* 0x0000000802037c24 */ /* 0x010fca000f8e0203 */
[----:B------:R-:W-:-:S13]  /*1b20*/  ISETP.GE.AND P0, PT, R3, R10, PT ;  /* 0x0000000a0300720c */ /* 0x000fda0003f06270 */
[----:B------:R-:W-:Y:S05]  /*1b30*/  @!P0 BRA `(.L_x_12) ;  /* 0xfffffff000448947 */ /* 0x000fea000383ffff */
[----:B------:R-:W-:Y:S05]  /*1b40*/  EXIT ;  /* 0x000000000000794d */ /* 0x000fea0003800000 */
.L_x_13:
[----:B------:R-:W-:-:S00]  /*1b50*/  BRA `(.L_x_13) ;  /* 0xfffffffc00fc7947 */ /* 0x000fc0000383ffff */
[----:B------:R-:W-:-:S00]  /*1b60*/  NOP ;  /* 0x0000000000007918 */ /* 0x000fc00000000000 */
        /* <DEDUP_REMOVED lines=9> */
.L_x_14:


//--------------------- .nv.shared.reserved.0     --------------------------
	.section	.nv.shared.reserved.0,"aw",@nobits
	.weak		__nv_reservedSMEM_offset_0_alias
	.size		__nv_reservedSMEM_offset_0_alias, 0, 64
	.other		__nv_reservedSMEM_offset_0_alias,@"STO_CUDA_RESERVED_SHARED STV_DEFAULT"
__nv_reservedSMEM_offset_0_alias:
	.zero		0
	.zero		64


//--------------------- .nv.constant0._Z20no_2e_tmpC_cs_kerneliiiPdS_S_S_S_S_S_S_ --------------------------
	.section	.nv.constant0._Z20no_2e_tmpC_cs_kerneliiiPdS_S_S_S_S_S_S_,"a",@progbits
	.sectionflags	@""
	.align	4
.nv.constant0._Z20no_2e_tmpC_cs_kerneliiiPdS_S_S_S_S_S_S_:
	.zero		976


//--------------------- SYMBOLS --------------------------

	.type		.nv.reservedSmem.offset0,@object
	.size		.nv.reservedSmem.offset0,0x4
